	.target	sm_90a

	.elftype	@"ET_EXEC"


//--------------------- .note.nv.tkinfo           --------------------------
	.section	.note.nv.tkinfo,"",@"SHT_NOTE"
	.sectionflags	@"SHF_NOTE_NV_TKINFO"
	.tkinfo
        /*0018*/ 	.word	0x00000002
        /*0030*/ 	.string	""
        /*0030*/ 	.string	"ptxas"
        /*0030*/ 	.string	"Cuda compilation tools, release 13.0, V13.0.88"
        /*0030*/ 	.string	"Build cuda_13.0.r13.0/compiler.36424714_0"
        /*0030*/ 	.string	"-arch sm_90a -m 64 "



//--------------------- .note.nv.cuinfo           --------------------------
	.section	.note.nv.cuinfo,"",@"SHT_NOTE"
	.sectionflags	@"SHF_NOTE_NV_CUINFO"
        /*0018*/ 	.short	0x0002
        /*001a*/ 	.short	0x005a
        /*001c*/ 	.short	0x0082
	.zero		2


//--------------------- .nv.info                  --------------------------
	.section	.nv.info,"",@"SHT_CUDA_INFO"
	.align	4


	//----- nvinfo : EIATTR_REGCOUNT
	.align		4
        /*0000*/ 	.byte	0x04, 0x2f
        /*0002*/ 	.short	(.L_15 - .L_14)
	.align		4
.L_14:
        /*0004*/ 	.word	index@(_ZN7cutlass13device_kernelINS_4gemm6kernel13GemmUniversalIN4cute5tupleIJiiiiEEENS1_10collective13CollectiveMmaINS1_34MainloopSm90TmaGmmaWarpSpecializedILi2ENS5_IJNS4_1CILi1EEESB_SB_EEENS1_35KernelTmaWarpSpecializedCooperativeEEENS5_IJNSA_ILi384EEENSA_ILi64EEENSA_ILi128EEEEEENS_6half_tENS5_IJlSB_lEEESJ_SK_NS4_8TiledMMAINS4_8MMA_AtomIJNS4_4SM904GMMA25MMA_64x64x16_F32F16F16_SSILNSO_5MajorE0ELSQ_0ELNSO_7ScaleInE1ELSR_1EEEEEENS4_6LayoutINS5_IJNSA_ILi2EEESB_SB_EEENS5_IJSB_NSA_ILi0EEESX_EEEEENS5_IJNS4_10UnderscoreES10_S10_EEEEENS4_13SM90_TMA_LOADENS4_14ComposedLayoutINS4_7SwizzleILi3ELi4ELi3EEENS4_18smem_ptr_flag_bitsILi16EEENSU_INS5_IJNSA_ILi8EEESG_EEENS5_IJSG_SB_EEEEEEEvNS4_8identityES13_S1D_vS1E_EENS_8epilogue10collective6detail29Sm90TmaWarpSpecializedAdapterINS1H_15DefaultEpilogueISJ_SK_SK_NS1G_6thread17LinearCombinationISJ_Li1EffLNS1L_9ScaleType4KindE0ELNS_15FloatRoundStyleE2ESJ_EENS1_15EpilogueDefaultEEEEEvvEEEEvNT_6ParamsE)
        /*0008*/ 	.word	0x000000a8


	//----- nvinfo : EIATTR_FRAME_SIZE
	.align		4
.L_15:
        /*000c*/ 	.byte	0x04, 0x11
        /*000e*/ 	.short	(.L_17 - .L_16)
	.align		4
.L_16:
        /*0010*/ 	.word	index@(_ZN7cutlass13device_kernelINS_4gemm6kernel13GemmUniversalIN4cute5tupleIJiiiiEEENS1_10collective13CollectiveMmaINS1_34MainloopSm90TmaGmmaWarpSpecializedILi2ENS5_IJNS4_1CILi1EEESB_SB_EEENS1_35KernelTmaWarpSpecializedCooperativeEEENS5_IJNSA_ILi384EEENSA_ILi64EEENSA_ILi128EEEEEENS_6half_tENS5_IJlSB_lEEESJ_SK_NS4_8TiledMMAINS4_8MMA_AtomIJNS4_4SM904GMMA25MMA_64x64x16_F32F16F16_SSILNSO_5MajorE0ELSQ_0ELNSO_7ScaleInE1ELSR_1EEEEEENS4_6LayoutINS5_IJNSA_ILi2EEESB_SB_EEENS5_IJSB_NSA_ILi0EEESX_EEEEENS5_IJNS4_10UnderscoreES10_S10_EEEEENS4_13SM90_TMA_LOADENS4_14ComposedLayoutINS4_7SwizzleILi3ELi4ELi3EEENS4_18smem_ptr_flag_bitsILi16EEENSU_INS5_IJNSA_ILi8EEESG_EEENS5_IJSG_SB_EEEEEEEvNS4_8identityES13_S1D_vS1E_EENS_8epilogue10collective6detail29Sm90TmaWarpSpecializedAdapterINS1H_15DefaultEpilogueISJ_SK_SK_NS1G_6thread17LinearCombinationISJ_Li1EffLNS1L_9ScaleType4KindE0ELNS_15FloatRoundStyleE2ESJ_EENS1_15EpilogueDefaultEEEEEvvEEEEvNT_6ParamsE)
        /*0014*/ 	.word	0x00000000


	//----- nvinfo : EIATTR_MIN_STACK_SIZE
	.align		4
.L_17:
        /*0018*/ 	.byte	0x04, 0x12
        /*001a*/ 	.short	(.L_19 - .L_18)
	.align		4
.L_18:
        /*001c*/ 	.word	index@(_ZN7cutlass13device_kernelINS_4gemm6kernel13GemmUniversalIN4cute5tupleIJiiiiEEENS1_10collective13CollectiveMmaINS1_34MainloopSm90TmaGmmaWarpSpecializedILi2ENS5_IJNS4_1CILi1EEESB_SB_EEENS1_35KernelTmaWarpSpecializedCooperativeEEENS5_IJNSA_ILi384EEENSA_ILi64EEENSA_ILi128EEEEEENS_6half_tENS5_IJlSB_lEEESJ_SK_NS4_8TiledMMAINS4_8MMA_AtomIJNS4_4SM904GMMA25MMA_64x64x16_F32F16F16_SSILNSO_5MajorE0ELSQ_0ELNSO_7ScaleInE1ELSR_1EEEEEENS4_6LayoutINS5_IJNSA_ILi2EEESB_SB_EEENS5_IJSB_NSA_ILi0EEESX_EEEEENS5_IJNS4_10UnderscoreES10_S10_EEEEENS4_13SM90_TMA_LOADENS4_14ComposedLayoutINS4_7SwizzleILi3ELi4ELi3EEENS4_18smem_ptr_flag_bitsILi16EEENSU_INS5_IJNSA_ILi8EEESG_EEENS5_IJSG_SB_EEEEEEEvNS4_8identityES13_S1D_vS1E_EENS_8epilogue10collective6detail29Sm90TmaWarpSpecializedAdapterINS1H_15DefaultEpilogueISJ_SK_SK_NS1G_6thread17LinearCombinationISJ_Li1EffLNS1L_9ScaleType4KindE0ELNS_15FloatRoundStyleE2ESJ_EENS1_15EpilogueDefaultEEEEEvvEEEEvNT_6ParamsE)
        /*0020*/ 	.word	0x00000000
.L_19:


//--------------------- .nv.compat                --------------------------
	.section	.nv.compat,"",@"SHT_CUDA_COMPAT_INFO"
	.align	4
        /*0000*/ 	.byte	0x02, 0x09, 0x01, 0x00, 0x02, 0x02, 0x04, 0x00, 0x02, 0x05, 0x05, 0x00, 0x03, 0x07, 0x01, 0x01
        /*0010*/ 	.byte	0x02, 0x03, 0x01, 0x00, 0x02, 0x06, 0x01, 0x00, 0x04, 0x0b, 0x08, 0x00, 0x00, 0x00, 0x00, 0x00
        /*0020*/ 	.byte	0x00, 0x00, 0x00, 0x00


//--------------------- .nv.info._ZN7cutlass13device_kernelINS_4gemm6kernel13GemmUniversalIN4cute5tupleIJiiiiEEENS1_10collective13CollectiveMmaINS1_34MainloopSm90TmaGmmaWarpSpecializedILi2ENS5_IJNS4_1CILi1EEESB_SB_EEENS1_35KernelTmaWarpSpecializedCooperativeEEENS5_IJNSA_ILi384EEENSA_ILi64EEENSA_ILi128EEEEEENS_6half_tENS5_IJlSB_lEEESJ_SK_NS4_8TiledMMAINS4_8MMA_AtomIJNS4_4SM904GMMA25MMA_64x64x16_F32F16F16_SSILNSO_5MajorE0ELSQ_0ELNSO_7ScaleInE1ELSR_1EEEEEENS4_6LayoutINS5_IJNSA_ILi2EEESB_SB_EEENS5_IJSB_NSA_ILi0EEESX_EEEEENS5_IJNS4_10UnderscoreES10_S10_EEEEENS4_13SM90_TMA_LOADENS4_14ComposedLayoutINS4_7SwizzleILi3ELi4ELi3EEENS4_18smem_ptr_flag_bitsILi16EEENSU_INS5_IJNSA_ILi8EEESG_EEENS5_IJSG_SB_EEEEEEEvNS4_8identityES13_S1D_vS1E_EENS_8epilogue10collective6detail29Sm90TmaWarpSpecializedAdapterINS1H_15DefaultEpilogueISJ_SK_SK_NS1G_6thread17LinearCombinationISJ_Li1EffLNS1L_9ScaleType4KindE0ELNS_15FloatRoundStyleE2ESJ_EENS1_15EpilogueDefaultEEEEEvvEEEEvNT_6ParamsE --------------------------
	.section	.nv.info._ZN7cutlass13device_kernelINS_4gemm6kernel13GemmUniversalIN4cute5tupleIJiiiiEEENS1_10collective13CollectiveMmaINS1_34MainloopSm90TmaGmmaWarpSpecializedILi2ENS5_IJNS4_1CILi1EEESB_SB_EEENS1_35KernelTmaWarpSpecializedCooperativeEEENS5_IJNSA_ILi384EEENSA_ILi64EEENSA_ILi128EEEEEENS_6half_tENS5_IJlSB_lEEESJ_SK_NS4_8TiledMMAINS4_8MMA_AtomIJNS4_4SM904GMMA25MMA_64x64x16_F32F16F16_SSILNSO_5MajorE0ELSQ_0ELNSO_7ScaleInE1ELSR_1EEEEEENS4_6LayoutINS5_IJNSA_ILi2EEESB_SB_EEENS5_IJSB_NSA_ILi0EEESX_EEEEENS5_IJNS4_10UnderscoreES10_S10_EEEEENS4_13SM90_TMA_LOADENS4_14ComposedLayoutINS4_7SwizzleILi3ELi4ELi3EEENS4_18smem_ptr_flag_bitsILi16EEENSU_INS5_IJNSA_ILi8EEESG_EEENS5_IJSG_SB_EEEEEEEvNS4_8identityES13_S1D_vS1E_EENS_8epilogue10collective6detail29Sm90TmaWarpSpecializedAdapterINS1H_15DefaultEpilogueISJ_SK_SK_NS1G_6thread17LinearCombinationISJ_Li1EffLNS1L_9ScaleType4KindE0ELNS_15FloatRoundStyleE2ESJ_EENS1_15EpilogueDefaultEEEEEvvEEEEvNT_6ParamsE,"",@"SHT_CUDA_INFO"
	.sectionflags	@""
	.align	4


	//----- nvinfo : EIATTR_CUDA_API_VERSION
	.align		4
        /*0000*/ 	.byte	0x04, 0x37
        /*0002*/ 	.short	(.L_21 - .L_20)
.L_20:
        /*0004*/ 	.word	0x00000082


	//----- nvinfo : EIATTR_KPARAM_INFO
	.align		4
.L_21:
        /*0008*/ 	.byte	0x04, 0x17
        /*000a*/ 	.short	(.L_23 - .L_22)
.L_22:
        /*000c*/ 	.word	0x00000000
        /*0010*/ 	.short	0x0000
        /*0012*/ 	.short	0x0070
        /*0014*/ 	.byte	0x00, 0xf0, 0x01, 0x10


	//----- nvinfo : EIATTR_SPARSE_MMA_MASK
	.align		4
.L_23:
        /*0018*/ 	.byte	0x03, 0x50
        /*001a*/ 	.short	0x0000


	//----- nvinfo : EIATTR_MAXREG_COUNT
	.align		4
        /*001c*/ 	.byte	0x03, 0x1b
        /*001e*/ 	.short	0x00a8


	//----- nvinfo : EIATTR_NUM_BARRIERS
	.align		4
        /*0020*/ 	.byte	0x02, 0x4c
        /*0022*/ 	.byte	0x01
	.zero		1


	//----- nvinfo : EIATTR_EXTERNS
	.align		4
        /*0024*/ 	.byte	0x04, 0x0f
        /*0026*/ 	.short	(.L_25 - .L_24)


	//   ....[0]....
	.align		4
.L_24:
        /*0028*/ 	.word	index@(__assertfail)


	//----- nvinfo : EIATTR_MERCURY_ISA_VERSION
	.align		4
.L_25:
        /*002c*/ 	.byte	0x03, 0x5f
        /*002e*/ 	.short	0x0101


	//----- nvinfo : EIATTR_INT_WARP_WIDE_INSTR_OFFSETS
	.align		4
        /*0030*/ 	.byte	0x04, 0x31
        /*0032*/ 	.short	(.L_27 - .L_26)


	//   ....[0]....
.L_26:
        /*0034*/ 	.word	0x00000370


	//   ....[1]....
        /*0038*/ 	.word	0x00000380


	//   ....[2]....
        /*003c*/ 	.word	0x000004a0


	//----- nvinfo : EIATTR_COOP_GROUP_MASK_REGIDS
	.align		4
.L_27:
        /*0040*/ 	.byte	0x04, 0x29
        /*0042*/ 	.short	(.L_29 - .L_28)


	//   ....[0]....
.L_28:
        /*0044*/ 	.word	0xffffffff


	//   ....[1]....
        /*0048*/ 	.word	0xffffffff


	//   ....[2]....
        /*004c*/ 	.word	0xffffffff


	//   ....[3]....
        /*0050*/ 	.word	0xffffffff


	//   ....[4]....
        /*0054*/ 	.word	0xffffffff


	//----- nvinfo : EIATTR_COOP_GROUP_INSTR_OFFSETS
	.align		4
.L_29:
        /*0058*/ 	.byte	0x04, 0x28
        /*005a*/ 	.short	(.L_31 - .L_30)


	//   ....[0]....
.L_30:
        /*005c*/ 	.word	0x00000060


	//   ....[1]....
        /*0060*/ 	.word	0x00000070


	//   ....[2]....
        /*0064*/ 	.word	0x00000130


	//   ....[3]....
        /*0068*/ 	.word	0x00000280


	//   ....[4]....
        /*006c*/ 	.word	0x000011f0


	//----- nvinfo : EIATTR_REG_RECONFIG
	.align		4
.L_31:
        /*0070*/ 	.byte	0x01, 0x54
	.zero		2


	//----- nvinfo : EIATTR_SYSCALL_OFFSETS
	.align		4
        /*0074*/ 	.byte	0x04, 0x46
        /*0076*/ 	.short	(.L_33 - .L_32)


	//   ....[0]....
.L_32:
        /*0078*/ 	.word	0x000013e0


	//----- nvinfo : EIATTR_MBARRIER_INSTR_OFFSETS
	.align		4
.L_33:
        /*007c*/ 	.byte	0x04, 0x39
        /*007e*/ 	.short	(.L_35 - .L_34)


	//   ....[0]....
.L_34:
        /*0080*/ 	.word	0x00000230
        /*0084*/ 	.word	0x000000ff
        /*0088*/ 	.word	0x00000000
        /*008c*/ 	.short	0x0100
        /*008e*/ 	.byte	0x08
	.zero		1


	//   ....[1]....
        /*0090*/ 	.word	0x00000240
        /*0094*/ 	.word	0x000000ff
        /*0098*/ 	.word	0x00000010
        /*009c*/ 	.short	0x0100
        /*009e*/ 	.byte	0x08
	.zero		1


	//   ....[2]....
        /*00a0*/ 	.word	0x00000250
        /*00a4*/ 	.word	0x000000ff
        /*00a8*/ 	.word	0x00000008
        /*00ac*/ 	.short	0x0100
        /*00ae*/ 	.byte	0x08
	.zero		1


	//   ....[3]....
        /*00b0*/ 	.word	0x00000260
        /*00b4*/ 	.word	0x000000ff
        /*00b8*/ 	.word	0x00000018
        /*00bc*/ 	.short	0x0100
        /*00be*/ 	.byte	0x08
	.zero		1


	//   ....[4]....
        /*00c0*/ 	.word	0x00000520
        /*00c4*/ 	.word	0x000000ff
        /*00c8*/ 	.word	0x00000030
        /*00cc*/ 	.short	0x0100
        /*00ce*/ 	.byte	0x08
	.zero		1


	//   ....[5]....
        /*00d0*/ 	.word	0x00000580
        /*00d4*/ 	.word	0x000000ff
        /*00d8*/ 	.word	0x00000038
        /*00dc*/ 	.short	0x0100
        /*00de*/ 	.byte	0x08
	.zero		1


	//   ....[6]....
        /*00e0*/ 	.word	0x00001460
        /*00e4*/ 	.word	0x00000003
        /*00e8*/ 	.word	0x00000000
        /*00ec*/ 	.short	0x010a
        /*00ee*/ 	.byte	0x3f
	.zero		1


	//   ....[7]....
        /*00f0*/ 	.word	0x000014c0
        /*00f4*/ 	.word	0x00000003
        /*00f8*/ 	.word	0x00000000
        /*00fc*/ 	.short	0x010a
        /*00fe*/ 	.byte	0x3f
	.zero		1


	//   ....[8]....
        /*0100*/ 	.word	0x00001ff0
        /*0104*/ 	.word	0x000000ff
        /*0108*/ 	.word	0x00000000
        /*010c*/ 	.short	0x010a
        /*010e*/ 	.byte	0x04
	.zero		1


	//   ....[9]....
        /*0110*/ 	.word	0x00002030
        /*0114*/ 	.word	0x000000ff
        /*0118*/ 	.word	0x00000000
        /*011c*/ 	.short	0x010a
        /*011e*/ 	.byte	0x04
	.zero		1


	//   ....[10]....
        /*0120*/ 	.word	0x00002a50
        /*0124*/ 	.word	0x000000ff
        /*0128*/ 	.word	0x00000000
        /*012c*/ 	.short	0x0101
        /*012e*/ 	.byte	0x0b
	.zero		1


	//   ....[11]....
        /*0130*/ 	.word	0x00002c10
        /*0134*/ 	.word	0x000000ff
        /*0138*/ 	.word	0x00000000
        /*013c*/ 	.short	0x0101
        /*013e*/ 	.byte	0x04
	.zero		1


	//   ....[12]....
        /*0140*/ 	.word	0x0000b0f0
        /*0144*/ 	.word	0x0000000e
        /*0148*/ 	.word	0x00000010
        /*014c*/ 	.short	0x010a
        /*014e*/ 	.byte	0x3f
	.zero		1


	//   ....[13]....
        /*0150*/ 	.word	0x0000b570
        /*0154*/ 	.word	0x00000005
        /*0158*/ 	.word	0x00000038
        /*015c*/ 	.short	0x0101
        /*015e*/ 	.byte	0x3f
	.zero		1


	//   ....[14]....
        /*0160*/ 	.word	0x0000bc80
        /*0164*/ 	.word	0x00000007
        /*0168*/ 	.word	0x00000000
        /*016c*/ 	.short	0x010a
        /*016e*/ 	.byte	0x3f
	.zero		1


	//   ....[15]....
        /*0170*/ 	.word	0x0000bd00
        /*0174*/ 	.word	0x00000003
        /*0178*/ 	.word	0x00000000
        /*017c*/ 	.short	0x010a
        /*017e*/ 	.byte	0x3f
	.zero		1


	//   ....[16]....
        /*0180*/ 	.word	0x0000bd60
        /*0184*/ 	.word	0x00000003
        /*0188*/ 	.word	0x00000000
        /*018c*/ 	.short	0x010a
        /*018e*/ 	.byte	0x3f
	.zero		1


	//   ....[17]....
        /*0190*/ 	.word	0x0000bdc0
        /*0194*/ 	.word	0x00000004
        /*0198*/ 	.word	0x00000000
        /*019c*/ 	.short	0x010a
        /*019e*/ 	.byte	0x3f
	.zero		1


	//   ....[18]....
        /*01a0*/ 	.word	0x0000be90
        /*01a4*/ 	.word	0x0000000e
        /*01a8*/ 	.word	0x00000010
        /*01ac*/ 	.short	0x010a
        /*01ae*/ 	.byte	0x3f
	.zero		1


	//   ....[19]....
        /*01b0*/ 	.word	0x0000bf60
        /*01b4*/ 	.word	0x00000007
        /*01b8*/ 	.word	0x00000000
        /*01bc*/ 	.short	0x010a
        /*01be*/ 	.byte	0x3f
	.zero		1


	//----- nvinfo : EIATTR_NUM_MBARRIERS
	.align		4
.L_35:
        /*01c0*/ 	.byte	0x03, 0x38
        /*01c2*/ 	.short	0x0006


	//----- nvinfo : EIATTR_EXIT_INSTR_OFFSETS
	.align		4
        /*01c4*/ 	.byte	0x04, 0x1c
        /*01c6*/ 	.short	(.L_37 - .L_36)


	//   ....[0]....
.L_36:
        /*01c8*/ 	.word	0x00000620


	//   ....[1]....
        /*01cc*/ 	.word	0x00000ef0


	//   ....[2]....
        /*01d0*/ 	.word	0x0000a7d0


	//   ....[3]....
        /*01d4*/ 	.word	0x0000ae00


	//   ....[4]....
        /*01d8*/ 	.word	0x0000bd50


	//----- nvinfo : EIATTR_MAX_THREADS
	.align		4
.L_37:
        /*01dc*/ 	.byte	0x04, 0x05
        /*01de*/ 	.short	(.L_39 - .L_38)
.L_38:
        /*01e0*/ 	.word	0x00000180
        /*01e4*/ 	.word	0x00000001
        /*01e8*/ 	.word	0x00000001


	//----- nvinfo : EIATTR_CRS_STACK_SIZE
	.align		4
.L_39:
        /*01ec*/ 	.byte	0x04, 0x1e
        /*01ee*/ 	.short	(.L_41 - .L_40)
.L_40:
        /*01f0*/ 	.word	0x00000000


	//----- nvinfo : EIATTR_CBANK_PARAM_SIZE
	.align		4
.L_41:
        /*01f4*/ 	.byte	0x03, 0x19
        /*01f6*/ 	.short	0x0470


	//----- nvinfo : EIATTR_PARAM_CBANK
	.align		4
        /*01f8*/ 	.byte	0x04, 0x0a
        /*01fa*/ 	.short	(.L_43 - .L_42)
	.align		4
.L_42:
        /*01fc*/ 	.word	index@(.nv.constant0._ZN7cutlass13device_kernelINS_4gemm6kernel13GemmUniversalIN4cute5tupleIJiiiiEEENS1_10collective13CollectiveMmaINS1_34MainloopSm90TmaGmmaWarpSpecializedILi2ENS5_IJNS4_1CILi1EEESB_SB_EEENS1_35KernelTmaWarpSpecializedCooperativeEEENS5_IJNSA_ILi384EEENSA_ILi64EEENSA_ILi128EEEEEENS_6half_tENS5_IJlSB_lEEESJ_SK_NS4_8TiledMMAINS4_8MMA_AtomIJNS4_4SM904GMMA25MMA_64x64x16_F32F16F16_SSILNSO_5MajorE0ELSQ_0ELNSO_7ScaleInE1ELSR_1EEEEEENS4_6LayoutINS5_IJNSA_ILi2EEESB_SB_EEENS5_IJSB_NSA_ILi0EEESX_EEEEENS5_IJNS4_10UnderscoreES10_S10_EEEEENS4_13SM90_TMA_LOADENS4_14ComposedLayoutINS4_7SwizzleILi3ELi4ELi3EEENS4_18smem_ptr_flag_bitsILi16EEENSU_INS5_IJNSA_ILi8EEESG_EEENS5_IJSG_SB_EEEEEEEvNS4_8identityES13_S1D_vS1E_EENS_8epilogue10collective6detail29Sm90TmaWarpSpecializedAdapterINS1H_15DefaultEpilogueISJ_SK_SK_NS1G_6thread17LinearCombinationISJ_Li1EffLNS1L_9ScaleType4KindE0ELNS_15FloatRoundStyleE2ESJ_EENS1_15EpilogueDefaultEEEEEvvEEEEvNT_6ParamsE)
        /*0200*/ 	.short	0x0210
        /*0202*/ 	.short	0x0470


	//----- nvinfo : EIATTR_SW_WAR
	.align		4
.L_43:
        /*0204*/ 	.byte	0x04, 0x36
        /*0206*/ 	.short	(.L_45 - .L_44)
.L_44:
        /*0208*/ 	.word	0x00000008
.L_45:


//--------------------- .nv.callgraph             --------------------------
	.section	.nv.callgraph,"",@"SHT_CUDA_CALLGRAPH"
	.align	4
	.sectionentsize	8
	.align		4
        /*0000*/ 	.word	0x00000000
	.align		4
        /*0004*/ 	.word	0xffffffff
	.align		4
        /*0008*/ 	.word	index@(_ZN7cutlass13device_kernelINS_4gemm6kernel13GemmUniversalIN4cute5tupleIJiiiiEEENS1_10collective13CollectiveMmaINS1_34MainloopSm90TmaGmmaWarpSpecializedILi2ENS5_IJNS4_1CILi1EEESB_SB_EEENS1_35KernelTmaWarpSpecializedCooperativeEEENS5_IJNSA_ILi384EEENSA_ILi64EEENSA_ILi128EEEEEENS_6half_tENS5_IJlSB_lEEESJ_SK_NS4_8TiledMMAINS4_8MMA_AtomIJNS4_4SM904GMMA25MMA_64x64x16_F32F16F16_SSILNSO_5MajorE0ELSQ_0ELNSO_7ScaleInE1ELSR_1EEEEEENS4_6LayoutINS5_IJNSA_ILi2EEESB_SB_EEENS5_IJSB_NSA_ILi0EEESX_EEEEENS5_IJNS4_10UnderscoreES10_S10_EEEEENS4_13SM90_TMA_LOADENS4_14ComposedLayoutINS4_7SwizzleILi3ELi4ELi3EEENS4_18smem_ptr_flag_bitsILi16EEENSU_INS5_IJNSA_ILi8EEESG_EEENS5_IJSG_SB_EEEEEEEvNS4_8identityES13_S1D_vS1E_EENS_8epilogue10collective6detail29Sm90TmaWarpSpecializedAdapterINS1H_15DefaultEpilogueISJ_SK_SK_NS1G_6thread17LinearCombinationISJ_Li1EffLNS1L_9ScaleType4KindE0ELNS_15FloatRoundStyleE2ESJ_EENS1_15EpilogueDefaultEEEEEvvEEEEvNT_6ParamsE)
	.align		4
        /*000c*/ 	.word	index@(__assertfail)
	.align		4
        /*0010*/ 	.word	0x00000000
	.align		4
        /*0014*/ 	.word	0xfffffffe
	.align		4
        /*0018*/ 	.word	0x00000000
	.align		4
        /*001c*/ 	.word	0xfffffffd
	.align		4
        /*0020*/ 	.word	0x00000000
	.align		4
        /*0024*/ 	.word	0xfffffffc


//--------------------- .nv.constant4             --------------------------
	.section	.nv.constant4,"a",@progbits
	.align	8
	.align		8
.nv.constant4:
        /*0000*/ 	.dword	__assertfail
	.align		8
        /*0008*/ 	.dword	__unnamed_1
	.align		8
        /*0010*/ 	.dword	_ZN40_INTERNAL_826eb00a_4_k_cu_9a555b55_143924cuda3std3__45__cpo5beginE
	.align		8
        /*0018*/ 	.dword	_ZN40_INTERNAL_826eb00a_4_k_cu_9a555b55_143924cuda3std3__45__cpo3endE
	.align		8
        /*0020*/ 	.dword	_ZN40_INTERNAL_826eb00a_4_k_cu_9a555b55_143924cuda3std3__45__cpo6cbeginE
	.align		8
        /*0028*/ 	.dword	_ZN40_INTERNAL_826eb00a_4_k_cu_9a555b55_143924cuda3std3__45__cpo4cendE
	.align		8
        /*0030*/ 	.dword	_ZN40_INTERNAL_826eb00a_4_k_cu_9a555b55_143924cuda3std3__442_GLOBAL__N__826eb00a_4_k_cu_9a555b55_143926ignoreE
	.align		8
        /*0038*/ 	.dword	_ZN40_INTERNAL_826eb00a_4_k_cu_9a555b55_143924cuda3std3__419piecewise_constructE
	.align		8
        /*0040*/ 	.dword	_ZN40_INTERNAL_826eb00a_4_k_cu_9a555b55_143924cuda3std3__48in_placeE
	.align		8
        /*0048*/ 	.dword	_ZN40_INTERNAL_826eb00a_4_k_cu_9a555b55_143924cuda3std6ranges3__45__cpo4swapE
	.align		8
        /*0050*/ 	.dword	_ZN40_INTERNAL_826eb00a_4_k_cu_9a555b55_143924cuda3std6ranges3__45__cpo9iter_moveE
	.align		8
        /*0058*/ 	.dword	_ZN40_INTERNAL_826eb00a_4_k_cu_9a555b55_143924cute7productE
	.align		8
        /*0060*/ 	.dword	_ZN40_INTERNAL_826eb00a_4_k_cu_9a555b55_143924cute1_E
	.align		8
        /*0068*/ 	.dword	$str$22
	.align		8
        /*0070*/ 	.dword	$str$23


//--------------------- .text._ZN7cutlass13device_kernelINS_4gemm6kernel13GemmUniversalIN4cute5tupleIJiiiiEEENS1_10collective13CollectiveMmaINS1_34MainloopSm90TmaGmmaWarpSpecializedILi2ENS5_IJNS4_1CILi1EEESB_SB_EEENS1_35KernelTmaWarpSpecializedCooperativeEEENS5_IJNSA_ILi384EEENSA_ILi64EEENSA_ILi128EEEEEENS_6half_tENS5_IJlSB_lEEESJ_SK_NS4_8TiledMMAINS4_8MMA_AtomIJNS4_4SM904GMMA25MMA_64x64x16_F32F16F16_SSILNSO_5MajorE0ELSQ_0ELNSO_7ScaleInE1ELSR_1EEEEEENS4_6LayoutINS5_IJNSA_ILi2EEESB_SB_EEENS5_IJSB_NSA_ILi0EEESX_EEEEENS5_IJNS4_10UnderscoreES10_S10_EEEEENS4_13SM90_TMA_LOADENS4_14ComposedLayoutINS4_7SwizzleILi3ELi4ELi3EEENS4_18smem_ptr_flag_bitsILi16EEENSU_INS5_IJNSA_ILi8EEESG_EEENS5_IJSG_SB_EEEEEEEvNS4_8identityES13_S1D_vS1E_EENS_8epilogue10collective6detail29Sm90TmaWarpSpecializedAdapterINS1H_15DefaultEpilogueISJ_SK_SK_NS1G_6thread17LinearCombinationISJ_Li1EffLNS1L_9ScaleType4KindE0ELNS_15FloatRoundStyleE2ESJ_EENS1_15EpilogueDefaultEEEEEvvEEEEvNT_6ParamsE --------------------------
	.section	.text._ZN7cutlass13device_kernelINS_4gemm6kernel13GemmUniversalIN4cute5tupleIJiiiiEEENS1_10collective13CollectiveMmaINS1_34MainloopSm90TmaGmmaWarpSpecializedILi2ENS5_IJNS4_1CILi1EEESB_SB_EEENS1_35KernelTmaWarpSpecializedCooperativeEEENS5_IJNSA_ILi384EEENSA_ILi64EEENSA_ILi128EEEEEENS_6half_tENS5_IJlSB_lEEESJ_SK_NS4_8TiledMMAINS4_8MMA_AtomIJNS4_4SM904GMMA25MMA_64x64x16_F32F16F16_SSILNSO_5MajorE0ELSQ_0ELNSO_7ScaleInE1ELSR_1EEEEEENS4_6LayoutINS5_IJNSA_ILi2EEESB_SB_EEENS5_IJSB_NSA_ILi0EEESX_EEEEENS5_IJNS4_10UnderscoreES10_S10_EEEEENS4_13SM90_TMA_LOADENS4_14ComposedLayoutINS4_7SwizzleILi3ELi4ELi3EEENS4_18smem_ptr_flag_bitsILi16EEENSU_INS5_IJNSA_ILi8EEESG_EEENS5_IJSG_SB_EEEEEEEvNS4_8identityES13_S1D_vS1E_EENS_8epilogue10collective6detail29Sm90TmaWarpSpecializedAdapterINS1H_15DefaultEpilogueISJ_SK_SK_NS1G_6thread17LinearCombinationISJ_Li1EffLNS1L_9ScaleType4KindE0ELNS_15FloatRoundStyleE2ESJ_EENS1_15EpilogueDefaultEEEEEvvEEEEvNT_6ParamsE,"ax",@progbits
	.align	128
.text._ZN7cutlass13device_kernelINS_4gemm6kernel13GemmUniversalIN4cute5tupleIJiiiiEEENS1_10collective13CollectiveMmaINS1_34MainloopSm90TmaGmmaWarpSpecializedILi2ENS5_IJNS4_1CILi1EEESB_SB_EEENS1_35KernelTmaWarpSpecializedCooperativeEEENS5_IJNSA_ILi384EEENSA_ILi64EEENSA_ILi128EEEEEENS_6half_tENS5_IJlSB_lEEESJ_SK_NS4_8TiledMMAINS4_8MMA_AtomIJNS4_4SM904GMMA25MMA_64x64x16_F32F16F16_SSILNSO_5MajorE0ELSQ_0ELNSO_7ScaleInE1ELSR_1EEEEEENS4_6LayoutINS5_IJNSA_ILi2EEESB_SB_EEENS5_IJSB_NSA_ILi0EEESX_EEEEENS5_IJNS4_10UnderscoreES10_S10_EEEEENS4_13SM90_TMA_LOADENS4_14ComposedLayoutINS4_7SwizzleILi3ELi4ELi3EEENS4_18smem_ptr_flag_bitsILi16EEENSU_INS5_IJNSA_ILi8EEESG_EEENS5_IJSG_SB_EEEEEEEvNS4_8identityES13_S1D_vS1E_EENS_8epilogue10collective6detail29Sm90TmaWarpSpecializedAdapterINS1H_15DefaultEpilogueISJ_SK_SK_NS1G_6thread17LinearCombinationISJ_Li1EffLNS1L_9ScaleType4KindE0ELNS_15FloatRoundStyleE2ESJ_EENS1_15EpilogueDefaultEEEEEvvEEEEvNT_6ParamsE:
        .type           _ZN7cutlass13device_kernelINS_4gemm6kernel13GemmUniversalIN4cute5tupleIJiiiiEEENS1_10collective13CollectiveMmaINS1_34MainloopSm90TmaGmmaWarpSpecializedILi2ENS5_IJNS4_1CILi1EEESB_SB_EEENS1_35KernelTmaWarpSpecializedCooperativeEEENS5_IJNSA_ILi384EEENSA_ILi64EEENSA_ILi128EEEEEENS_6half_tENS5_IJlSB_lEEESJ_SK_NS4_8TiledMMAINS4_8MMA_AtomIJNS4_4SM904GMMA25MMA_64x64x16_F32F16F16_SSILNSO_5MajorE0ELSQ_0ELNSO_7ScaleInE1ELSR_1EEEEEENS4_6LayoutINS5_IJNSA_ILi2EEESB_SB_EEENS5_IJSB_NSA_ILi0EEESX_EEEEENS5_IJNS4_10UnderscoreES10_S10_EEEEENS4_13SM90_TMA_LOADENS4_14ComposedLayoutINS4_7SwizzleILi3ELi4ELi3EEENS4_18smem_ptr_flag_bitsILi16EEENSU_INS5_IJNSA_ILi8EEESG_EEENS5_IJSG_SB_EEEEEEEvNS4_8identityES13_S1D_vS1E_EENS_8epilogue10collective6detail29Sm90TmaWarpSpecializedAdapterINS1H_15DefaultEpilogueISJ_SK_SK_NS1G_6thread17LinearCombinationISJ_Li1EffLNS1L_9ScaleType4KindE0ELNS_15FloatRoundStyleE2ESJ_EENS1_15EpilogueDefaultEEEEEvvEEEEvNT_6ParamsE,@function
        .size           _ZN7cutlass13device_kernelINS_4gemm6kernel13GemmUniversalIN4cute5tupleIJiiiiEEENS1_10collective13CollectiveMmaINS1_34MainloopSm90TmaGmmaWarpSpecializedILi2ENS5_IJNS4_1CILi1EEESB_SB_EEENS1_35KernelTmaWarpSpecializedCooperativeEEENS5_IJNSA_ILi384EEENSA_ILi64EEENSA_ILi128EEEEEENS_6half_tENS5_IJlSB_lEEESJ_SK_NS4_8TiledMMAINS4_8MMA_AtomIJNS4_4SM904GMMA25MMA_64x64x16_F32F16F16_SSILNSO_5MajorE0ELSQ_0ELNSO_7ScaleInE1ELSR_1EEEEEENS4_6LayoutINS5_IJNSA_ILi2EEESB_SB_EEENS5_IJSB_NSA_ILi0EEESX_EEEEENS5_IJNS4_10UnderscoreES10_S10_EEEEENS4_13SM90_TMA_LOADENS4_14ComposedLayoutINS4_7SwizzleILi3ELi4ELi3EEENS4_18smem_ptr_flag_bitsILi16EEENSU_INS5_IJNSA_ILi8EEESG_EEENS5_IJSG_SB_EEEEEEEvNS4_8identityES13_S1D_vS1E_EENS_8epilogue10collective6detail29Sm90TmaWarpSpecializedAdapterINS1H_15DefaultEpilogueISJ_SK_SK_NS1G_6thread17LinearCombinationISJ_Li1EffLNS1L_9ScaleType4KindE0ELNS_15FloatRoundStyleE2ESJ_EENS1_15EpilogueDefaultEEEEEvvEEEEvNT_6ParamsE,(.L_x_252 - _ZN7cutlass13device_kernelINS_4gemm6kernel13GemmUniversalIN4cute5tupleIJiiiiEEENS1_10collective13CollectiveMmaINS1_34MainloopSm90TmaGmmaWarpSpecializedILi2ENS5_IJNS4_1CILi1EEESB_SB_EEENS1_35KernelTmaWarpSpecializedCooperativeEEENS5_IJNSA_ILi384EEENSA_ILi64EEENSA_ILi128EEEEEENS_6half_tENS5_IJlSB_lEEESJ_SK_NS4_8TiledMMAINS4_8MMA_AtomIJNS4_4SM904GMMA25MMA_64x64x16_F32F16F16_SSILNSO_5MajorE0ELSQ_0ELNSO_7ScaleInE1ELSR_1EEEEEENS4_6LayoutINS5_IJNSA_ILi2EEESB_SB_EEENS5_IJSB_NSA_ILi0EEESX_EEEEENS5_IJNS4_10UnderscoreES10_S10_EEEEENS4_13SM90_TMA_LOADENS4_14ComposedLayoutINS4_7SwizzleILi3ELi4ELi3EEENS4_18smem_ptr_flag_bitsILi16EEENSU_INS5_IJNSA_ILi8EEESG_EEENS5_IJSG_SB_EEEEEEEvNS4_8identityES13_S1D_vS1E_EENS_8epilogue10collective6detail29Sm90TmaWarpSpecializedAdapterINS1H_15DefaultEpilogueISJ_SK_SK_NS1G_6thread17LinearCombinationISJ_Li1EffLNS1L_9ScaleType4KindE0ELNS_15FloatRoundStyleE2ESJ_EENS1_15EpilogueDefaultEEEEEvvEEEEvNT_6ParamsE)
        .other          _ZN7cutlass13device_kernelINS_4gemm6kernel13GemmUniversalIN4cute5tupleIJiiiiEEENS1_10collective13CollectiveMmaINS1_34MainloopSm90TmaGmmaWarpSpecializedILi2ENS5_IJNS4_1CILi1EEESB_SB_EEENS1_35KernelTmaWarpSpecializedCooperativeEEENS5_IJNSA_ILi384EEENSA_ILi64EEENSA_ILi128EEEEEENS_6half_tENS5_IJlSB_lEEESJ_SK_NS4_8TiledMMAINS4_8MMA_AtomIJNS4_4SM904GMMA25MMA_64x64x16_F32F16F16_SSILNSO_5MajorE0ELSQ_0ELNSO_7ScaleInE1ELSR_1EEEEEENS4_6LayoutINS5_IJNSA_ILi2EEESB_SB_EEENS5_IJSB_NSA_ILi0EEESX_EEEEENS5_IJNS4_10UnderscoreES10_S10_EEEEENS4_13SM90_TMA_LOADENS4_14ComposedLayoutINS4_7SwizzleILi3ELi4ELi3EEENS4_18smem_ptr_flag_bitsILi16EEENSU_INS5_IJNSA_ILi8EEESG_EEENS5_IJSG_SB_EEEEEEEvNS4_8identityES13_S1D_vS1E_EENS_8epilogue10collective6detail29Sm90TmaWarpSpecializedAdapterINS1H_15DefaultEpilogueISJ_SK_SK_NS1G_6thread17LinearCombinationISJ_Li1EffLNS1L_9ScaleType4KindE0ELNS_15FloatRoundStyleE2ESJ_EENS1_15EpilogueDefaultEEEEEvvEEEEvNT_6ParamsE,@"STO_CUDA_ENTRY STV_DEFAULT"
_ZN7cutlass13device_kernelINS_4gemm6kernel13GemmUniversalIN4cute5tupleIJiiiiEEENS1_10collective13CollectiveMmaINS1_34MainloopSm90TmaGmmaWarpSpecializedILi2ENS5_IJNS4_1CILi1EEESB_SB_EEENS1_35KernelTmaWarpSpecializedCooperativeEEENS5_IJNSA_ILi384EEENSA_ILi64EEENSA_ILi128EEEEEENS_6half_tENS5_IJlSB_lEEESJ_SK_NS4_8TiledMMAINS4_8MMA_AtomIJNS4_4SM904GMMA25MMA_64x64x16_F32F16F16_SSILNSO_5MajorE0ELSQ_0ELNSO_7ScaleInE1ELSR_1EEEEEENS4_6LayoutINS5_IJNSA_ILi2EEESB_SB_EEENS5_IJSB_NSA_ILi0EEESX_EEEEENS5_IJNS4_10UnderscoreES10_S10_EEEEENS4_13SM90_TMA_LOADENS4_14ComposedLayoutINS4_7SwizzleILi3ELi4ELi3EEENS4_18smem_ptr_flag_bitsILi16EEENSU_INS5_IJNSA_ILi8EEESG_EEENS5_IJSG_SB_EEEEEEEvNS4_8identityES13_S1D_vS1E_EENS_8epilogue10collective6detail29Sm90TmaWarpSpecializedAdapterINS1H_15DefaultEpilogueISJ_SK_SK_NS1G_6thread17LinearCombinationISJ_Li1EffLNS1L_9ScaleType4KindE0ELNS_15FloatRoundStyleE2ESJ_EENS1_15EpilogueDefaultEEEEEvvEEEEvNT_6ParamsE:
[----:B------:R-:W0:Y:S01]  /*0000*/  LDC R1, c[0x0][0x28] ;  /* 0x00000a00ff017b82 */ /* 0x000e220000000800 */
[----:B------:R-:W1:Y:S01]  /*0010*/  S2R R4, SR_TID.X ;  /* 0x0000000000047919 */ /* 0x000e620000002100 */
[----:B------:R-:W-:Y:S01]  /*0020*/  ELECT P0, URZ, PT ;  /* 0x00000000003f782f */ /* 0x000fe20003800000 */
[----:B------:R-:W-:Y:S01]  /*0030*/  BSSY B0, `(.L_x_0) ;  /* 0x000000f000007945 */ /* 0x000fe20003800000 */
[--C-:B-1----:R-:W-:Y:S02]  /*0040*/  SHF.R.U32.HI R0, RZ, 0x5, R4.reuse ;  /* 0x00000005ff007819 */ /* 0x102fe40000011604 */
[----:B------:R-:W-:-:S03]  /*0050*/  SHF.R.U32.HI R14, RZ, 0x7, R4 ;  /* 0x00000007ff0e7819 */ /* 0x000fc60000011604 */
[----:B------:R-:W1:Y:S04]  /*0060*/  SHFL.IDX PT, R5, R0, RZ, 0x1f ;  /* 0x00001fff00057589 */ /* 0x000e6800000e0000 */
[----:B------:R2:W3:Y:S01]  /*0070*/  SHFL.IDX PT, R10, R14, RZ, 0x1f ;  /* 0x00001fff0e0a7589 */ /* 0x0004e200000e0000 */
[----:B-1----:R-:W-:-:S13]  /*0080*/  ISETP.NE.OR P0, PT, R5, RZ, !P0 ;  /* 0x000000ff0500720c */ /* 0x002fda0004705670 */
[----:B0-23--:R-:W-:Y:S05]  /*0090*/  @P0 BRA `(.L_x_1) ;  /* 0x0000000000200947 */ /* 0x00dfea0003800000 */
[----:B------:R-:W-:Y:S02]  /*00a0*/  ULDC.64 UR4, c[0x0][0x198] ;  /* 0x0000660000047ab9 */ /* 0x000fe40000000a00 */
[----:B------:R-:W-:Y:S02]  /*00b0*/  UIADD3 UR6, UP0, UR4, 0xf0, URZ ;  /* 0x000000f004067890 */ /* 0x000fe4000ff1e03f */
[----:B------:R-:W-:Y:S02]  /*00c0*/  UIADD3 UR4, UP1, UR4, 0x1f0, URZ ;  /* 0x000001f004047890 */ /* 0x000fe4000ff3e03f */
[----:B------:R-:W-:Y:S02]  /*00d0*/  UIADD3.X UR7, URZ, UR5, URZ, UP0, !UPT ;  /* 0x000000053f077290 */ /* 0x000fe400087fe43f */
[----:B------:R-:W-:-:S07]  /*00e0*/  UIADD3.X UR5, URZ, UR5, URZ, UP1, !UPT ;  /* 0x000000053f057290 */ /* 0x000fce0008ffe43f */
[----:B------:R0:W-:Y:S02]  /*00f0*/  UTMACCTL.PF [UR6] ;  /* 0x00000000060079b9 */ /* 0x0001e40008040000 */
[----:B------:R0:W-:Y:S02]  /*0100*/  UTMACCTL.PF [UR4] ;  /* 0x00000000040079b9 */ /* 0x0001e40008040000 */
[----:B0-----:R-:W-:Y:S01]  /*0110*/  NOP ;  /* 0x0000000000007918 */ /* 0x001fe20000000000 */
.L_x_1:
[----:B------:R-:W-:Y:S05]  /*0120*/  BSYNC B0 ;  /* 0x0000000000007941 */ /* 0x000fea0003800000 */
.L_x_0:
[----:B------:R-:W0:Y:S02]  /*0130*/  SHFL.IDX PT, R2, R0, RZ, 0x1f ;  /* 0x00001fff00027589 */ /* 0x000e2400000e0000 */
[----:B0-----:R-:W-:-:S13]  /*0140*/  ISETP.NE.AND P0, PT, R2, RZ, PT ;  /* 0x000000ff0200720c */ /* 0x001fda0003f05270 */
[----:B------:R-:W-:Y:S05]  /*0150*/  @P0 BRA `(.L_x_2) ;  /* 0x0000000000480947 */ /* 0x000fea0003800000 */
[----:B------:R-:W0:Y:S01]  /*0160*/  S2UR UR8, SR_CgaCtaId ;  /* 0x00000000000879c3 */ /* 0x000e220000008800 */
[----:B------:R-:W-:Y:S01]  /*0170*/  UMOV UR4, 0x400 ;  /* 0x0000040000047882 */ /* 0x000fe20000000000 */
[----:B------:R-:W-:Y:S01]  /*0180*/  UMOV UR5, 0x1 ;  /* 0x0000000100057882 */ /* 0x000fe20000000000 */
[----:B------:R-:W-:Y:S01]  /*0190*/  UMOV UR6, 0x100 ;  /* 0x0000010000067882 */ /* 0x000fe20000000000 */
[----:B------:R-:W-:Y:S01]  /*01a0*/  ELECT P0, URZ, PT ;  /* 0x00000000003f782f */ /* 0x000fe20003800000 */
[----:B------:R-:W-:-:S04]  /*01b0*/  UIADD3 UR6, -UR6, 0x100000, URZ ;  /* 0x0010000006067890 */ /* 0x000fc8000fffe13f */
[----:B------:R-:W-:Y:S02]  /*01c0*/  USHF.L.U32 UR7, UR6, 0xb, URZ ;  /* 0x0000000b06077899 */ /* 0x000fe4000800063f */
[----:B------:R-:W-:Y:S02]  /*01d0*/  USHF.L.U32 UR6, UR6, 0x1, URZ ;  /* 0x0000000106067899 */ /* 0x000fe4000800063f */
[----:B0-----:R-:W-:Y:S02]  /*01e0*/  ULEA UR8, UR8, UR4, 0x18 ;  /* 0x0000000408087291 */ /* 0x001fe4000f8ec03f */
[----:B------:R-:W-:-:S04]  /*01f0*/  UIADD3 UR4, -UR5, 0x100000, URZ ;  /* 0x0010000005047890 */ /* 0x000fc8000fffe13f */
[----:B------:R-:W-:Y:S02]  /*0200*/  USHF.L.U32 UR5, UR4, 0xb, URZ ;  /* 0x0000000b04057899 */ /* 0x000fe4000800063f */
[----:B------:R-:W-:Y:S01]  /*0210*/  USHF.L.U32 UR4, UR4, 0x1, URZ ;  /* 0x0000000104047899 */ /* 0x000fe2000800063f */
[----:B------:R-:W0:Y:S11]  /*0220*/  FENCE.VIEW.ASYNC.S ;  /* 0x00000000000073c6 */ /* 0x000e360000000000 */
[----:B0-----:R0:W1:Y:S01]  /*0230*/  SYNCS.EXCH.64 URZ, [UR8], UR4 ;  /* 0x00000004083f75b2 */ /* 0x0010620008000100 */
[----:B------:R0:W2:Y:S01]  /*0240*/  SYNCS.EXCH.64 URZ, [UR8+0x10], UR6 ;  /* 0x00001006083f75b2 */ /* 0x0000a20008000100 */
[----:B------:R0:W3:Y:S01]  /*0250*/  SYNCS.EXCH.64 URZ, [UR8+0x8], UR4 ;  /* 0x00000804083f75b2 */ /* 0x0000e20008000100 */
[----:B------:R0:W4:Y:S01]  /*0260*/  SYNCS.EXCH.64 URZ, [UR8+0x18], UR6 ;  /* 0x00001806083f75b2 */ /* 0x0001220008000100 */
[----:B------:R-:W-:Y:S01]  /*0270*/  NOP ;  /* 0x0000000000007918 */ /* 0x000fe20000000000 */
.L_x_2:
[----:B------:R-:W5:Y:S01]  /*0280*/  SHFL.IDX PT, R0, R0, RZ, 0x1f ;  /* 0x00001fff00007589 */ /* 0x000f6200000e0000 */
[----:B------:R-:W-:Y:S01]  /*0290*/  ELECT P0, URZ, PT ;  /* 0x00000000003f782f */ /* 0x000fe20003800000 */
[----:B------:R-:W1:Y:S01]  /*02a0*/  LDC R2, c[0x0][0x65c] ;  /* 0x00019700ff027b82 */ /* 0x000e620000000800 */
[----:B0-----:R-:W-:Y:S01]  /*02b0*/  UMOV UR4, 0x20 ;  /* 0x0000002000047882 */ /* 0x001fe20000000000 */
[----:B------:R-:W0:Y:S01]  /*02c0*/  S2R R3, SR_CTAID.Y ;  /* 0x0000000000037919 */ /* 0x000e220000002600 */
[----:B------:R-:W-:Y:S01]  /*02d0*/  NOP ;  /* 0x0000000000007918 */ /* 0x000fe20000000000 */
[----:B------:R-:W-:Y:S01]  /*02e0*/  ISETP.NE.AND P2, PT, R10, RZ, PT ;  /* 0x000000ff0a00720c */ /* 0x000fe20003f45270 */
[----:B------:R-:W-:Y:S01]  /*02f0*/  NOP ;  /* 0x0000000000007918 */ /* 0x000fe20000000000 */
[----:B------:R-:W2:Y:S01]  /*0300*/  S2R R6, SR_CTAID.X ;  /* 0x0000000000067919 */ /* 0x000ea20000002500 */
[----:B------:R-:W-:Y:S01]  /*0310*/  IMAD.MOV.U32 R7, RZ, RZ, RZ ;  /* 0x000000ffff077224 */ /* 0x000fe200078e00ff */
[----:B-----5:R-:W-:-:S02]  /*0320*/  ISETP.NE.OR P0, PT, R0, RZ, !P0 ;  /* 0x000000ff0000720c */ /* 0x020fc40004705670 */
[----:B-1----:R-:W-:-:S04]  /*0330*/  ISETP.NE.AND P3, PT, R2, 0x1, PT ;  /* 0x000000010200780c */ /* 0x002fc80003f65270 */
[----:B------:R-:W-:Y:S02]  /*0340*/  P2R R0, PR, RZ, 0x8 ;  /* 0x00000008ff007803 */ /* 0x000fe40000000000 */
[----:B------:R-:W-:-:S04]  /*0350*/  SHF.R.S32.HI R0, RZ, 0x1f, R5 ;  /* 0x0000001fff007819 */ /* 0x000fc80000011405 */
[----:B------:R-:W-:Y:S01]  /*0360*/  LEA.HI R0, R0, R5, RZ, 0x2 ;  /* 0x0000000500007211 */ /* 0x000fe200078f10ff */
[----:B------:R-:W-:Y:S01]  /*0370*/  VOTEU.ALL UP0, P0 ;  /* 0x00000000003f7886 */ /* 0x000fe20000000000 */
[----:B------:R-:W-:Y:S01]  /*0380*/  VOTEU.ALL UP1, P0 ;  /* 0x00000000003f7886 */ /* 0x000fe20000020000 */
[----:B------:R-:W2:Y:S01]  /*0390*/  @P3 LDC R17, c[0x0][0x10] ;  /* 0x00000400ff113b82 */ /* 0x000ea20000000800 */
[----:B------:R-:W-:Y:S01]  /*03a0*/  LOP3.LUT R0, R0, 0xfffffffc, RZ, 0xc0, !PT ;  /* 0xfffffffc00007812 */ /* 0x000fe200078ec0ff */
[----:B0-----:R-:W-:Y:S01]  /*03b0*/  @P3 IMAD.MOV.U32 R8, RZ, RZ, R3 ;  /* 0x000000ffff083224 */ /* 0x001fe200078e0003 */
[----:B------:R-:W-:Y:S01]  /*03c0*/  @!UP0 UMOV UR6, 0x400 ;  /* 0x0000040000068882 */ /* 0x000fe20000000000 */
[----:B------:R-:W-:-:S04]  /*03d0*/  @!UP0 UIADD3 UR4, -UR4, 0x100000, URZ ;  /* 0x0010000004048890 */ /* 0x000fc8000fffe13f */
[----:B------:R-:W-:Y:S02]  /*03e0*/  @!UP0 USHF.L.U32 UR5, UR4, 0xb, URZ ;  /* 0x0000000b04058899 */ /* 0x000fe4000800063f */
[----:B------:R-:W-:Y:S01]  /*03f0*/  @!UP0 USHF.L.U32 UR4, UR4, 0x1, URZ ;  /* 0x0000000104048899 */ /* 0x000fe2000800063f */
[----:B------:R-:W-:Y:S02]  /*0400*/  @P3 IMAD.MOV.U32 R9, RZ, RZ, RZ ;  /* 0x000000ffff093224 */ /* 0x000fe400078e00ff */
[----:B------:R-:W-:Y:S01]  /*0410*/  IMAD.IADD R0, R5, 0x1, -R0 ;  /* 0x0000000105007824 */ /* 0x000fe200078e0a00 */
[----:B------:R-:W0:Y:S01]  /*0420*/  @!UP0 S2UR UR7, SR_CgaCtaId ;  /* 0x00000000000789c3 */ /* 0x000e220000008800 */
[----:B------:R-:W-:-:S03]  /*0430*/  @P3 IMAD.MOV.U32 R5, RZ, RZ, RZ ;  /* 0x000000ffff053224 */ /* 0x000fc600078e00ff */
[----:B------:R-:W-:-:S04]  /*0440*/  ISETP.NE.AND P1, PT, R0, 0x3, PT ;  /* 0x000000030000780c */ /* 0x000fc80003f25270 */
[----:B------:R-:W1:Y:S01]  /*0450*/  @!P3 LDC R11, c[0x0][0xc] ;  /* 0x00000300ff0bbb82 */ /* 0x000e620000000800 */
[----:B--2---:R-:W-:-:S04]  /*0460*/  @P3 IMAD.WIDE.U32 R16, R6, R17, R8 ;  /* 0x0000001106103225 */ /* 0x004fc800078e0008 */
[----:B------:R-:W-:Y:S01]  /*0470*/  @P3 IMAD.IADD R17, R17, 0x1, R5 ;  /* 0x0000000111113824 */ /* 0x000fe200078e0205 */
[----:B------:R-:W-:Y:S01]  /*0480*/  LOP3.LUT R5, R4, 0x7f, RZ, 0xc0, !PT ;  /* 0x0000007f04057812 */ /* 0x000fe200078ec0ff */
[----:B0-----:R-:W-:Y:S01]  /*0490*/  @!UP0 ULEA UR8, UR7, UR6, 0x18 ;  /* 0x0000000607088291 */ /* 0x001fe2000f8ec03f */
[----:B------:R-:W-:Y:S02]  /*04a0*/  VOTEU.ALL UP0, P0 ;  /* 0x00000000003f7886 */ /* 0x000fe40000000000 */
[----:B------:R-:W-:Y:S01]  /*04b0*/  ULDC UR6, c[0x0][0xc] ;  /* 0x0000030000067ab9 */ /* 0x000fe20000000800 */
[----:B------:R-:W-:Y:S01]  /*04c0*/  ISETP.EQ.OR P0, PT, R0, RZ, !P1 ;  /* 0x000000ff0000720c */ /* 0x000fe20004f02670 */
[----:B------:R-:W-:-:S03]  /*04d0*/  ULDC UR7, c[0x0][0x10] ;  /* 0x0000040000077ab9 */ /* 0x000fc60000000800 */
[C---:B------:R-:W-:Y:S01]  /*04e0*/  ISETP.EQ.AND P0, PT, R10.reuse, RZ, P0 ;  /* 0x000000ff0a00720c */ /* 0x040fe20000702270 */
[----:B------:R-:W-:Y:S02]  /*04f0*/  VIADD R10, R10, 0xffffffff ;  /* 0xffffffff0a0a7836 */ /* 0x000fe40000000000 */
[----:B-1----:R-:W-:Y:S01]  /*0500*/  @!P3 IMAD.WIDE.U32 R8, R11, R3, R6 ;  /* 0x000000030b08b225 */ /* 0x002fe200078e0006 */
[----:B------:R-:W0:Y:S02]  /*0510*/  FENCE.VIEW.ASYNC.S ;  /* 0x00000000000073c6 */ /* 0x000e240000000000 */
[----:B0-----:R-:W3:Y:S01]  /*0520*/  @!UP0 SYNCS.EXCH.64 URZ, [UR8+0x30], UR4 ;  /* 0x00003004083f85b2 */ /* 0x001ee20008000100 */
[----:B------:R-:W-:Y:S02]  /*0530*/  SEL R18, RZ, 0x1, !P0 ;  /* 0x00000001ff127807 */ /* 0x000fe40004000000 */
[----:B------:R-:W-:Y:S01]  /*0540*/  ISETP.GE.U32.AND P1, PT, R10, 0x2, PT ;  /* 0x000000020a00780c */ /* 0x000fe20003f26070 */
[----:B------:R-:W-:-:S02]  /*0550*/  @!P3 IMAD.MOV.U32 R16, RZ, RZ, R8 ;  /* 0x000000ffff10b224 */ /* 0x000fc400078e0008 */
[----:B------:R-:W-:Y:S01]  /*0560*/  @!P3 IMAD.MOV.U32 R17, RZ, RZ, R9 ;  /* 0x000000ffff11b224 */ /* 0x000fe200078e0009 */
[----:B------:R-:W-:Y:S01]  /*0570*/  SEL R18, R18, 0x2, P1 ;  /* 0x0000000212127807 */ /* 0x000fe20000800000 */
[----:B------:R0:W3:Y:S01]  /*0580*/  @!UP1 SYNCS.EXCH.64 URZ, [UR8+0x38], UR4 ;  /* 0x00003804083f95b2 */ /* 0x0000e20008000100 */
[----:B------:R-:W-:Y:S01]  /*0590*/  NOP ;  /* 0x0000000000007918 */ /* 0x000fe20000000000 */
[----:B0-----:R-:W-:-:S03]  /*05a0*/  UIMAD.WIDE.U32 UR4, UR6, UR7, URZ ;  /* 0x00000007060472a5 */ /* 0x001fc6000f8e003f */
[----:B------:R-:W-:Y:S02]  /*05b0*/  ULDC UR6, c[0x0][0x14] ;  /* 0x0000050000067ab9 */ /* 0x000fe40000000800 */
[----:B------:R-:W-:Y:S02]  /*05c0*/  UIMAD.WIDE.U32 UR38, UR4, UR6, URZ ;  /* 0x00000006042672a5 */ /* 0x000fe4000f8e003f */
[----:B------:R-:W-:-:S04]  /*05d0*/  UIMAD UR40, UR5, UR6, URZ ;  /* 0x00000006052872a4 */ /* 0x000fc8000f8e023f */
[----:B------:R-:W-:Y:S01]  /*05e0*/  UIADD3 UR40, UR39, UR40, URZ ;  /* 0x0000002827287290 */ /* 0x000fe2000fffe03f */
[----:B---34-:R-:W-:Y:S06]  /*05f0*/  BAR.SYNC.DEFER_BLOCKING 0x0 ;  /* 0x0000000000007b1d */ /* 0x018fec0000010000 */
[----:B------:R-:W-:Y:S05]  /*0600*/  @!P2 BRA `(.L_x_3) ;  /* 0x000000a00074a947 */ /* 0x000fea0003800000 */
[----:B------:R-:W-:-:S13]  /*0610*/  ISETP.GT.U32.AND P0, PT, R10, 0x1, PT ;  /* 0x000000010a00780c */ /* 0x000fda0003f04070 */
[----:B------:R-:W-:Y:S05]  /*0620*/  @P0 EXIT ;  /* 0x000000000000094d */ /* 0x000fea0003800000 */
[----:B------:R-:W-:Y:S01]  /*0630*/  ULDC.64 UR4, c[0x0][0x650] ;  /* 0x0001940000047ab9 */ /* 0x000fe20000000a00 */
[----:B------:R-:W-:Y:S01]  /*0640*/  PRMT R0, RZ, 0x7610, R0 ;  /* 0x00007610ff007816 */ /* 0x000fe20000000000 */
[----:B------:R-:W-:Y:S01]  /*0650*/  IMAD.MOV.U32 R121, RZ, RZ, -0x1 ;  /* 0xffffffffff797424 */ /* 0x000fe200078e00ff */
[----:B------:R-:W-:Y:S01]  /*0660*/  ISETP.GE.U32.AND P0, PT, R16, UR4, PT ;  /* 0x0000000410007c0c */ /* 0x000fe2000bf06070 */
[----:B------:R-:W-:Y:S02]  /*0670*/  IMAD.MOV.U32 R120, RZ, RZ, -0x1 ;  /* 0xffffffffff787424 */ /* 0x000fe400078e00ff */
[----:B------:R-:W-:Y:S01]  /*0680*/  IMAD.MOV.U32 R19, RZ, RZ, -0x1 ;  /* 0xffffffffff137424 */ /* 0x000fe200078e00ff */
[----:B------:R-:W-:-:S13]  /*0690*/  ISETP.GE.U32.AND.EX P0, PT, R17, UR5, PT, P0 ;  /* 0x0000000511007c0c */ /* 0x000fda000bf06100 */
[----:B------:R-:W-:Y:S05]  /*06a0*/  @P0 BRA `(.L_x_4) ;  /* 0x0000000400580947 */ /* 0x000fea0003800000 */
[----:B------:R-:W0:Y:S01]  /*06b0*/  LDC.64 R20, c[0x0][0x628] ;  /* 0x00018a00ff147b82 */ /* 0x000e220000000a00 */
[----:B------:R-:W-:Y:S02]  /*06c0*/  IMAD.MOV.U32 R8, RZ, RZ, R16 ;  /* 0x000000ffff087224 */ /* 0x000fe400078e0010 */
[----:B------:R-:W-:-:S05]  /*06d0*/  IMAD.MOV.U32 R9, RZ, RZ, R17 ;  /* 0x000000ffff097224 */ /* 0x000fca00078e0011 */
[----:B------:R-:W1:Y:S08]  /*06e0*/  LDC R0, c[0x0][0x630] ;  /* 0x00018c00ff007b82 */ /* 0x000e700000000800 */
[----:B------:R-:W2:Y:S01]  /*06f0*/  LDC.64 R22, c[0x0][0x620] ;  /* 0x00018800ff167b82 */ /* 0x000ea20000000a00 */
[----:B0-----:R-:W-:-:S04]  /*0700*/  ISETP.NE.U32.AND P0, PT, R20, RZ, PT ;  /* 0x000000ff1400720c */ /* 0x001fc80003f05070 */
[----:B------:R-:W-:-:S13]  /*0710*/  ISETP.NE.AND.EX P0, PT, R21, RZ, PT, P0 ;  /* 0x000000ff1500720c */ /* 0x000fda0003f05300 */
[----:B-12---:R-:W-:Y:S05]  /*0720*/  @!P0 BRA `(.L_x_5) ;  /* 0x0000000000288947 */ /* 0x006fea0003800000 */
[----:B------:R-:W0:Y:S02]  /*0730*/  LDC R13, c[0x0][0x634] ;  /* 0x00018d00ff0d7b82 */ /* 0x000e240000000800 */
[----:B0-----:R-:W-:-:S05]  /*0740*/  IADD3 R13, P0, R16, R13, RZ ;  /* 0x0000000d100d7210 */ /* 0x001fca0007f1e0ff */
[----:B------:R-:W-:-:S04]  /*0750*/  IMAD.X R15, RZ, RZ, R17, P0 ;  /* 0x000000ffff0f7224 */ /* 0x000fc800000e0611 */
[----:B------:R-:W-:-:S04]  /*0760*/  IMAD.WIDE.U32 R8, R15, R20, RZ ;  /* 0x000000140f087225 */ /* 0x000fc800078e00ff */
[----:B------:R-:W-:-:S04]  /*0770*/  IMAD.WIDE.U32 R10, P0, R13, R21, R8 ;  /* 0x000000150d0a7225 */ /* 0x000fc80007800008 */
[----:B------:R-:W-:-:S04]  /*0780*/  IMAD.WIDE.U32 R8, R13, R20, RZ ;  /* 0x000000140d087225 */ /* 0x000fc800078e00ff */
[----:B------:R-:W-:Y:S01]  /*0790*/  IMAD.X R13, RZ, RZ, RZ, P0 ;  /* 0x000000ffff0d7224 */ /* 0x000fe200000e06ff */
[----:B------:R-:W-:Y:S01]  /*07a0*/  IADD3 RZ, P0, R9, R10, RZ ;  /* 0x0000000a09ff7210 */ /* 0x000fe20007f1e0ff */
[----:B------:R-:W-:-:S04]  /*07b0*/  IMAD.MOV.U32 R12, RZ, RZ, R11 ;  /* 0x000000ffff0c7224 */ /* 0x000fc800078e000b */
[----:B------:R-:W-:-:S08]  /*07c0*/  IMAD.WIDE.U32.X R8, R15, R21, R12, P0 ;  /* 0x000000150f087225 */ /* 0x000fd000000e040c */
.L_x_5:
[-CC-:B------:R-:W-:Y:S01]  /*07d0*/  SHF.R.U64 R25, R8, R0.reuse, R9.reuse ;  /* 0x0000000008197219 */ /* 0x180fe20000001209 */
[----:B------:R-:W0:Y:S01]  /*07e0*/  LDC R12, c[0x0][0x618] ;  /* 0x00018600ff0c7b82 */ /* 0x000e220000000800 */
[----:B------:R-:W-:Y:S01]  /*07f0*/  SHF.R.U32.HI R7, RZ, R0, R9 ;  /* 0x00000000ff077219 */ /* 0x000fe20000011609 */
[----:B------:R-:W-:Y:S01]  /*0800*/  ULDC UR4, c[0x0][0x150] ;  /* 0x0000540000047ab9 */ /* 0x000fe20000000800 */
[----:B------:R-:W-:Y:S02]  /*0810*/  IADD3 R11, P0, RZ, -R25, RZ ;  /* 0x80000019ff0b7210 */ /* 0x000fe40007f1e0ff */
[----:B------:R-:W-:-:S03]  /*0820*/  I2FP.F32.U32 R0, R6 ;  /* 0x0000000600007245 */ /* 0x000fc60000201000 */
[----:B------:R-:W1:Y:S01]  /*0830*/  LDC.64 R30, c[0x0][0x640] ;  /* 0x00019000ff1e7b82 */ /* 0x000e620000000a00 */
[----:B------:R-:W-:Y:S02]  /*0840*/  IMAD.X R13, RZ, RZ, ~R7, P0 ;  /* 0x000000ffff0d7224 */ /* 0x000fe400000e0e07 */
[----:B------:R-:W-:Y:S01]  /*0850*/  FMUL R0, R0, UR4 ;  /* 0x0000000400007c20 */ /* 0x000fe20008400000 */
[----:B------:R-:W-:Y:S01]  /*0860*/  IMAD.WIDE.U32 R8, R11, R22, R16 ;  /* 0x000000160b087225 */ /* 0x000fe200078e0010 */
[----:B------:R-:W-:-:S03]  /*0870*/  ULDC UR4, c[0x0][0x154] ;  /* 0x0000550000047ab9 */ /* 0x000fc60000000800 */
[----:B------:R-:W-:Y:S01]  /*0880*/  IMAD R10, R13, R22, RZ ;  /* 0x000000160d0a7224 */ /* 0x000fe200078e02ff */
[----:B------:R-:W2:Y:S01]  /*0890*/  LDC R7, c[0x0][0x144] ;  /* 0x00005100ff077b82 */ /* 0x000ea20000000800 */
[----:B------:R-:W3:Y:S02]  /*08a0*/  F2I.U32.TRUNC.NTZ R0, R0 ;  /* 0x0000000000007305 */ /* 0x000ee4000020f000 */
[----:B------:R-:W-:-:S04]  /*08b0*/  IMAD R11, R11, R23, R10 ;  /* 0x000000170b0b7224 */ /* 0x000fc800078e020a */
[----:B------:R-:W-:Y:S01]  /*08c0*/  IMAD.IADD R9, R9, 0x1, R11 ;  /* 0x0000000109097824 */ /* 0x000fe200078e020b */
[----:B------:R-:W4:Y:S01]  /*08d0*/  LDC R24, c[0x0][0x608] ;  /* 0x00018200ff187b82 */ /* 0x000f220000000800 */
[----:B------:R-:W-:-:S03]  /*08e0*/  IMAD.MOV.U32 R11, RZ, RZ, -0x1 ;  /* 0xffffffffff0b7424 */ /* 0x000fc600078e00ff */
[-CC-:B0-----:R-:W-:Y:S02]  /*08f0*/  SHF.R.U64 R22, R8, R12.reuse, R9.reuse ;  /* 0x0000000c08167219 */ /* 0x181fe40000001209 */
[----:B------:R-:W-:Y:S02]  /*0900*/  I2FP.F32.U32 R8, R3 ;  /* 0x0000000300087245 */ /* 0x000fe40000201000 */
[----:B------:R-:W0:Y:S01]  /*0910*/  LDC R28, c[0x0][0x658] ;  /* 0x00019600ff1c7b82 */ /* 0x000e220000000800 */
[----:B-1----:R-:W-:Y:S01]  /*0920*/  ISETP.NE.U32.AND P0, PT, R30, RZ, PT ;  /* 0x000000ff1e00720c */ /* 0x002fe20003f05070 */
[----:B---3--:R-:W-:Y:S02]  /*0930*/  IMAD.MOV R10, RZ, RZ, -R0 ;  /* 0x000000ffff0a7224 */ /* 0x008fe400078e0a00 */
[----:B------:R-:W-:Y:S01]  /*0940*/  FMUL R8, R8, UR4 ;  /* 0x0000000408087c20 */ /* 0x000fe20008400000 */
[----:B------:R-:W-:Y:S02]  /*0950*/  SHF.R.U32.HI R9, RZ, R12, R9 ;  /* 0x0000000cff097219 */ /* 0x000fe40000011609 */
[----:B------:R-:W-:Y:S01]  /*0960*/  ISETP.NE.AND.EX P0, PT, R31, RZ, PT, P0 ;  /* 0x000000ff1f00720c */ /* 0x000fe20003f05300 */
[----:B------:R1:W3:Y:S01]  /*0970*/  F2I.U32.TRUNC.NTZ R15, R8 ;  /* 0x00000008000f7305 */ /* 0x0002e2000020f000 */
[----:B------:R-:W1:Y:S01]  /*0980*/  LDC R20, c[0x0][0x148] ;  /* 0x00005200ff147b82 */ /* 0x000e620000000800 */
[----:B--2---:R-:W-:-:S07]  /*0990*/  IMAD R0, R7, R10, R6 ;  /* 0x0000000a07007224 */ /* 0x004fce00078e0206 */
[----:B------:R-:W2:Y:S01]  /*09a0*/  LDC R26, c[0x0][0x600] ;  /* 0x00018000ff1a7b82 */ /* 0x000ea20000000800 */
[-CC-:B----4-:R-:W-:Y:S02]  /*09b0*/  SHF.R.U64 R32, R22, R24.reuse, R9.reuse ;  /* 0x0000001816207219 */ /* 0x190fe40000001209 */
[----:B------:R-:W-:Y:S01]  /*09c0*/  SHF.R.U32.HI R7, RZ, R24, R9 ;  /* 0x00000018ff077219 */ /* 0x000fe20000011609 */
[----:B------:R-:W-:-:S04]  /*09d0*/  IMAD.MOV.U32 R9, RZ, RZ, 0x1 ;  /* 0x00000001ff097424 */ /* 0x000fc800078e00ff */
[----:B------:R-:W4:Y:S01]  /*09e0*/  LDC R21, c[0x0][0x648] ;  /* 0x00019200ff157b82 */ /* 0x000f220000000800 */
[-C--:B0-----:R-:W-:Y:S02]  /*09f0*/  SHF.L.U32 R6, R11, R28.reuse, RZ ;  /* 0x0000001c0b067219 */ /* 0x081fe400000006ff */
[--C-:B------:R-:W-:Y:S02]  /*0a00*/  SHF.R.U64 R24, R32, R28, R7.reuse ;  /* 0x0000001c20187219 */ /* 0x100fe40000001207 */
[----:B------:R-:W-:Y:S02]  /*0a10*/  LOP3.LUT R13, RZ, R6, RZ, 0x33, !PT ;  /* 0x00000006ff0d7212 */ /* 0x000fe400078e33ff */
[-C--:B------:R-:W-:Y:S01]  /*0a20*/  SHF.R.U32.HI R7, RZ, R28.reuse, R7 ;  /* 0x0000001cff077219 */ /* 0x080fe20000011607 */
[----:B------:R-:W0:Y:S01]  /*0a30*/  LDC R23, c[0x0][0x638] ;  /* 0x00018e00ff177b82 */ /* 0x000e220000000800 */
[----:B------:R-:W-:Y:S01]  /*0a40*/  SHF.L.U32 R12, R9, R28, RZ ;  /* 0x0000001c090c7219 */ /* 0x000fe200000006ff */
[----:B------:R-:W-:-:S06]  /*0a50*/  IMAD.MOV.U32 R6, RZ, RZ, R24 ;  /* 0x000000ffff067224 */ /* 0x000fcc00078e0018 */
[----:B------:R-:W0:Y:S01]  /*0a60*/  LDC R121, c[0x0][0x610] ;  /* 0x00018400ff797b82 */ /* 0x000e220000000800 */
[----:B-1-3--:R-:W-:Y:S05]  /*0a70*/  @!P0 BRA `(.L_x_6) ;  /* 0x0000000000288947 */ /* 0x00afea0003800000 */
[----:B------:R-:W1:Y:S02]  /*0a80*/  LDC R11, c[0x0][0x64c] ;  /* 0x00019300ff0b7b82 */ /* 0x000e640000000800 */
[----:B-1----:R-:W-:-:S05]  /*0a90*/  IADD3 R11, P0, R24, R11, RZ ;  /* 0x0000000b180b7210 */ /* 0x002fca0007f1e0ff */
        /* <DEDUP_REMOVED lines=8> */
.L_x_6:
[----:B----4-:R-:W-:Y:S01]  /*0b20*/  SHF.R.U64 R6, R6, R21, R7 ;  /* 0x0000001506067219 */ /* 0x010fe20000001207 */
[----:B--2---:R-:W-:Y:S01]  /*0b30*/  VIADD R7, R26, 0xffffffff ;  /* 0xffffffff1a077836 */ /* 0x004fe20000000000 */
[----:B------:R-:W-:Y:S01]  /*0b40*/  LOP3.LUT R13, R32, R13, RZ, 0xc0, !PT ;  /* 0x0000000d200d7212 */ /* 0x000fe200078ec0ff */
[----:B------:R-:W-:Y:S02]  /*0b50*/  IMAD.MOV R15, RZ, RZ, -R15 ;  /* 0x000000ffff0f7224 */ /* 0x000fe400078e0a0f */
[----:B------:R-:W-:Y:S02]  /*0b60*/  IMAD.MOV R8, RZ, RZ, -R6 ;  /* 0x000000ffff087224 */ /* 0x000fe400078e0a06 */
[----:B------:R-:W-:Y:S01]  /*0b70*/  IMAD R13, R12, R6, R13 ;  /* 0x000000060c0d7224 */ /* 0x000fe200078e020d */
[----:B------:R-:W-:Y:S01]  /*0b80*/  LOP3.LUT R6, R22, R7, RZ, 0xc0, !PT ;  /* 0x0000000716067212 */ /* 0x000fe200078ec0ff */
[----:B------:R-:W-:Y:S02]  /*0b90*/  @P3 IMAD R0, R20, R15, R3 ;  /* 0x0000000f14003224 */ /* 0x000fe400078e0203 */
[----:B0-----:R-:W-:-:S02]  /*0ba0*/  IMAD R3, R8, R23, R24 ;  /* 0x0000001708037224 */ /* 0x001fc400078e0218 */
[----:B------:R-:W-:Y:S02]  /*0bb0*/  IMAD R121, R13, R121, R0 ;  /* 0x000000790d797224 */ /* 0x000fe400078e0200 */
[----:B------:R-:W-:Y:S02]  /*0bc0*/  IMAD R6, R3, R26, R6 ;  /* 0x0000001a03067224 */ /* 0x000fe400078e0206 */
[----:B------:R-:W-:Y:S02]  /*0bd0*/  IMAD.MOV.U32 R0, RZ, RZ, 0x1 ;  /* 0x00000001ff007424 */ /* 0x000fe400078e00ff */
[----:B------:R-:W-:Y:S01]  /*0be0*/  IMAD.MOV.U32 R19, RZ, RZ, R25 ;  /* 0x000000ffff137224 */ /* 0x000fe200078e0019 */
[----:B------:R-:W-:Y:S02]  /*0bf0*/  SEL R120, R6, R121, !P3 ;  /* 0x0000007906787207 */ /* 0x000fe40005800000 */
[----:B------:R-:W-:-:S07]  /*0c00*/  SEL R121, R121, R6, !P3 ;  /* 0x0000000679797207 */ /* 0x000fce0005800000 */
.L_x_4:
[----:B------:R-:W-:-:S08]  /*0c10*/  NOP ;  /* 0x0000000000007918 */ /* 0x000fd00000000000 */
[----:B------:R-:W0:Y:S02]  /*0c20*/  USETMAXREG.TRY_ALLOC.CTAPOOL UP0, 0xe8 ;  /* 0x000000e8000079c8 */ /* 0x000e240008000600 */
[----:B0-----:R-:W-:-:S13]  /*0c30*/  PLOP3.LUT P0, PT, PT, PT, UP0, 0x80, 0x0 ;  /* 0x000000000000781c */ /* 0x001fda0003f0f008 */
[----:B------:R-:W-:Y:S05]  /*0c40*/  @!P0 BRA `(.L_x_4) ;  /* 0xfffffffc00f08947 */ /* 0x000fea000383ffff */
[----:B------:R-:W-:Y:S01]  /*0c50*/  ULDC.64 UR4, c[0x0][0x598] ;  /* 0x0001660000047ab9 */ /* 0x000fe20000000a00 */
[----:B------:R-:W-:Y:S01]  /*0c60*/  ULDC.64 UR44, c[0x0][0x208] ;  /* 0x00008200002c7ab9 */ /* 0x000fe20000000a00 */
[----:B------:R-:W-:-:S04]  /*0c70*/  ISETP.NE.U32.AND P0, PT, RZ, UR4, PT ;  /* 0x00000004ff007c0c */ /* 0x000fc8000bf05070 */
[----:B------:R-:W-:-:S13]  /*0c80*/  ISETP.NE.AND.EX P0, PT, RZ, UR5, PT, P0 ;  /* 0x00000005ff007c0c */ /* 0x000fda000bf05300 */
[----:B------:R-:W-:Y:S05]  /*0c90*/  @!P0 BRA `(.L_x_7) ;  /* 0x00000000001c8947 */ /* 0x000fea0003800000 */
[----:B------:R-:W0:Y:S02]  /*0ca0*/  LDC.64 R6, c[0x0][0x598] ;  /* 0x00016600ff067b82 */ /* 0x000e240000000a00 */
[----:B0-----:R-:W2:Y:S02]  /*0cb0*/  LDG.E.64 R6, desc[UR44][R6.64] ;  /* 0x0000002c06067981 */ /* 0x001ea4000c1e1b00 */
[----:B--2---:R-:W-:-:S04]  /*0cc0*/  ISETP.NE.U32.AND P0, PT, R6, RZ, PT ;  /* 0x000000ff0600720c */ /* 0x004fc80003f05070 */
[----:B------:R-:W-:-:S13]  /*0cd0*/  ISETP.NE.AND.EX P0, PT, R7, RZ, PT, P0 ;  /* 0x000000ff0700720c */ /* 0x000fda0003f05300 */
[----:B------:R-:W-:Y:S05]  /*0ce0*/  @!P0 BRA `(.L_x_7) ;  /* 0x0000000000088947 */ /* 0x000fea0003800000 */
[----:B------:R0:W5:Y:S01]  /*0cf0*/  LD.E R122, desc[UR44][R6.64] ;  /* 0x0000002c067a7980 */ /* 0x000162000c101900 */
[----:B------:R-:W-:Y:S05]  /*0d00*/  BRA `(.L_x_8) ;  /* 0x0000000000247947 */ /* 0x000fea0003800000 */
.L_x_7:
[----:B------:R-:W-:Y:S02]  /*0d10*/  ULDC.64 UR4, c[0x0][0x588] ;  /* 0x0001620000047ab9 */ /* 0x000fe40000000a00 */
[----:B------:R-:W-:-:S04]  /*0d20*/  ISETP.NE.U32.AND P0, PT, RZ, UR4, PT ;  /* 0x00000004ff007c0c */ /* 0x000fc8000bf05070 */
[----:B------:R-:W-:-:S13]  /*0d30*/  ISETP.NE.AND.EX P0, PT, RZ, UR5, PT, P0 ;  /* 0x00000005ff007c0c */ /* 0x000fda000bf05300 */
[----:B------:R-:W-:Y:S05]  /*0d40*/  @!P0 BRA `(.L_x_9) ;  /* 0x00000000000c8947 */ /* 0x000fea0003800000 */
[----:B------:R-:W0:Y:S02]  /*0d50*/  LDC.64 R122, c[0x0][0x588] ;  /* 0x00016200ff7a7b82 */ /* 0x000e240000000a00 */
[----:B0-----:R1:W5:Y:S01]  /*0d60*/  LDG.E R122, desc[UR44][R122.64] ;  /* 0x0000002c7a7a7981 */ /* 0x001362000c1e1900 */
[----:B------:R-:W-:Y:S05]  /*0d70*/  BRA `(.L_x_8) ;  /* 0x0000000000087947 */ /* 0x000fea0003800000 */
.L_x_9:
[----:B------:R-:W-:Y:S02]  /*0d80*/  ULDC UR4, c[0x0][0x580] ;  /* 0x0001600000047ab9 */ /* 0x000fe40000000800 */
[----:B------:R-:W-:-:S07]  /*0d90*/  IMAD.U32 R122, RZ, RZ, UR4 ;  /* 0x00000004ff7a7e24 */ /* 0x000fce000f8e00ff */
.L_x_8:
[----:B------:R-:W-:Y:S02]  /*0da0*/  ULDC.64 UR4, c[0x0][0x5a0] ;  /* 0x0001680000047ab9 */ /* 0x000fe40000000a00 */
[----:B------:R-:W-:-:S04]  /*0db0*/  ISETP.NE.U32.AND P0, PT, RZ, UR4, PT ;  /* 0x00000004ff007c0c */ /* 0x000fc8000bf05070 */
[----:B------:R-:W-:-:S13]  /*0dc0*/  ISETP.NE.AND.EX P0, PT, RZ, UR5, PT, P0 ;  /* 0x00000005ff007c0c */ /* 0x000fda000bf05300 */
[----:B------:R-:W-:Y:S05]  /*0dd0*/  @!P0 BRA `(.L_x_10) ;  /* 0x00000000001c8947 */ /* 0x000fea0003800000 */
[----:B0-----:R-:W0:Y:S02]  /*0de0*/  LDC.64 R6, c[0x0][0x5a0] ;  /* 0x00016800ff067b82 */ /* 0x001e240000000a00 */
[----:B0-----:R-:W2:Y:S02]  /*0df0*/  LDG.E.64 R6, desc[UR44][R6.64] ;  /* 0x0000002c06067981 */ /* 0x001ea4000c1e1b00 */
[----:B--2---:R-:W-:-:S04]  /*0e00*/  ISETP.NE.U32.AND P0, PT, R6, RZ, PT ;  /* 0x000000ff0600720c */ /* 0x004fc80003f05070 */
[----:B------:R-:W-:-:S13]  /*0e10*/  ISETP.NE.AND.EX P0, PT, R7, RZ, PT, P0 ;  /* 0x000000ff0700720c */ /* 0x000fda0003f05300 */
[----:B------:R-:W-:Y:S05]  /*0e20*/  @!P0 BRA `(.L_x_10) ;  /* 0x0000000000088947 */ /* 0x000fea0003800000 */
[----:B-1----:R0:W5:Y:S01]  /*0e30*/  LD.E R123, desc[UR44][R6.64] ;  /* 0x0000002c067b7980 */ /* 0x002162000c101900 */
[----:B------:R-:W-:Y:S05]  /*0e40*/  BRA `(.L_x_11) ;  /* 0x0000000000247947 */ /* 0x000fea0003800000 */
.L_x_10:
[----:B------:R-:W-:Y:S02]  /*0e50*/  ULDC.64 UR4, c[0x0][0x590] ;  /* 0x0001640000047ab9 */ /* 0x000fe40000000a00 */
[----:B------:R-:W-:-:S04]  /*0e60*/  ISETP.NE.U32.AND P0, PT, RZ, UR4, PT ;  /* 0x00000004ff007c0c */ /* 0x000fc8000bf05070 */
[----:B------:R-:W-:-:S13]  /*0e70*/  ISETP.NE.AND.EX P0, PT, RZ, UR5, PT, P0 ;  /* 0x00000005ff007c0c */ /* 0x000fda000bf05300 */
[----:B------:R-:W-:Y:S05]  /*0e80*/  @!P0 BRA `(.L_x_12) ;  /* 0x00000000000c8947 */ /* 0x000fea0003800000 */
[----:B0-----:R-:W1:Y:S02]  /*0e90*/  LDC.64 R6, c[0x0][0x590] ;  /* 0x00016400ff067b82 */ /* 0x001e640000000a00 */
[----:B-1----:R1:W5:Y:S01]  /*0ea0*/  LDG.E R123, desc[UR44][R6.64] ;  /* 0x0000002c067b7981 */ /* 0x002362000c1e1900 */
[----:B------:R-:W-:Y:S05]  /*0eb0*/  BRA `(.L_x_11) ;  /* 0x0000000000087947 */ /* 0x000fea0003800000 */
.L_x_12:
[----:B------:R-:W-:Y:S02]  /*0ec0*/  ULDC UR4, c[0x0][0x584] ;  /* 0x0001610000047ab9 */ /* 0x000fe40000000800 */
[----:B-1----:R-:W-:-:S07]  /*0ed0*/  IMAD.U32 R123, RZ, RZ, UR4 ;  /* 0x00000004ff7b7e24 */ /* 0x002fce000f8e00ff */
.L_x_11:
[----:B------:R-:W-:-:S13]  /*0ee0*/  LOP3.LUT P0, RZ, R0, 0xff, RZ, 0xc0, !PT ;  /* 0x000000ff00ff7812 */ /* 0x000fda000780c0ff */
[----:B------:R-:W-:Y:S05]  /*0ef0*/  @!P0 EXIT ;  /* 0x000000000000894d */ /* 0x000fea0003800000 */
[----:B------:R-:W2:Y:S01]  /*0f00*/  LDC.64 R126, c[0x0][0x5c8] ;  /* 0x00017200ff7e7b82 */ /* 0x000ea20000000a00 */
[----:B------:R-:W-:Y:S01]  /*0f10*/  ULDC.64 UR4, c[0x0][0x288] ;  /* 0x0000a20000047ab9 */ /* 0x000fe20000000a00 */
[----:B------:R-:W-:Y:S01]  /*0f20*/  LOP3.LUT R14, R14, 0x1, RZ, 0xc0, !PT ;  /* 0x000000010e0e7812 */ /* 0x000fe200078ec0ff */
[----:B01----:R-:W-:Y:S01]  /*0f30*/  IMAD.U32 R7, RZ, RZ, UR4 ;  /* 0x00000004ff077e24 */ /* 0x003fe2000f8e00ff */
[----:B------:R-:W-:Y:S01]  /*0f40*/  UIADD3 UR4, UR5, 0x7f, URZ ;  /* 0x0000007f05047890 */ /* 0x000fe2000fffe03f */
[----:B------:R-:W-:Y:S01]  /*0f50*/  SHF.R.U32.HI R0, RZ, 0x2, R4 ;  /* 0x00000002ff007819 */ /* 0x000fe20000011604 */
[----:B------:R-:W-:Y:S01]  /*0f60*/  ULDC UR6, c[0x0][0x284] ;  /* 0x0000a10000067ab9 */ /* 0x000fe20000000800 */
[----:B------:R-:W-:Y:S01]  /*0f70*/  SHF.R.U32.HI R5, RZ, 0x1, R5 ;  /* 0x00000001ff057819 */ /* 0x000fe20000011605 */
[----:B------:R-:W-:Y:S01]  /*0f80*/  USHF.R.S32.HI UR5, URZ, 0x1f, UR4 ;  /* 0x0000001f3f057899 */ /* 0x000fe20008011404 */
[----:B------:R-:W-:Y:S01]  /*0f90*/  IMAD.SHL.U32 R3, R14, 0x40, RZ ;  /* 0x000000400e037824 */ /* 0x000fe200078e00ff */
[----:B------:R-:W-:Y:S01]  /*0fa0*/  LOP3.LUT R0, R0, 0x7, RZ, 0xc0, !PT ;  /* 0x0000000700007812 */ /* 0x000fe200078ec0ff */
[----:B------:R-:W-:Y:S01]  /*0fb0*/  IMAD.MOV.U32 R23, RZ, RZ, RZ ;  /* 0x000000ffff177224 */ /* 0x000fe200078e00ff */
[----:B------:R-:W-:Y:S01]  /*0fc0*/  LOP3.LUT R5, R5, 0x30, RZ, 0xc0, !PT ;  /* 0x0000003005057812 */ /* 0x000fe200078ec0ff */
[----:B------:R-:W-:Y:S01]  /*0fd0*/  ULEA.HI UR5, UR5, UR4, URZ, 0x7 ;  /* 0x0000000405057291 */ /* 0x000fe2000f8f383f */
[--C-:B------:R-:W-:Y:S01]  /*0fe0*/  LOP3.LUT R22, R3, 0x40, R0.reuse, 0xe2, !PT ;  /* 0x0000004003167812 */ /* 0x100fe200078ee200 */
[----:B------:R-:W-:Y:S01]  /*0ff0*/  UMOV UR36, URZ ;  /* 0x0000003f00247c82 */ /* 0x000fe20008000000 */
[-C--:B------:R-:W-:Y:S01]  /*1000*/  IADD3 R3, RZ, -R5.reuse, -R0 ;  /* 0x80000005ff037210 */ /* 0x080fe20007ffe800 */
[----:B------:R-:W-:Y:S01]  /*1010*/  USHF.R.S32.HI UR41, URZ, 0x7, UR5 ;  /* 0x000000073f297899 */ /* 0x000fe20008011405 */
[C---:B------:R-:W-:Y:S01]  /*1020*/  LOP3.LUT R124, R4.reuse, 0x3, RZ, 0xc0, !PT ;  /* 0x00000003047c7812 */ /* 0x040fe200078ec0ff */
[----:B------:R-:W-:Y:S01]  /*1030*/  UMOV UR37, URZ ;  /* 0x0000003f00257c82 */ /* 0x000fe20008000000 */
[----:B------:R-:W-:Y:S01]  /*1040*/  LOP3.LUT R128, R4, 0x80, RZ, 0xc0, !PT ;  /* 0x0000008004807812 */ /* 0x000fe200078ec0ff */
[----:B------:R-:W-:Y:S01]  /*1050*/  UISETP.LT.AND UP0, UPT, UR41, 0x1, UPT ;  /* 0x000000012900788c */ /* 0x000fe2000bf01270 */
[----:B------:R-:W-:Y:S01]  /*1060*/  IMAD R3, R14, -0x40, R3 ;  /* 0xffffffc00e037824 */ /* 0x000fe200078e0203 */
[----:B------:R-:W-:Y:S01]  /*1070*/  LOP3.LUT R22, R22, R5, RZ, 0xfc, !PT ;  /* 0x0000000516167212 */ /* 0x000fe200078efcff */
[C---:B--2---:R-:W-:Y:S01]  /*1080*/  IMAD.SHL.U32 R125, R126.reuse, 0x100, RZ ;  /* 0x000001007e7d7824 */ /* 0x044fe200078e00ff */
[----:B------:R-:W-:Y:S01]  /*1090*/  SHF.L.U64.HI R127, R126, 0x8, R127 ;  /* 0x000000087e7f7819 */ /* 0x000fe2000001027f */
[----:B------:R-:W-:Y:S01]  /*10a0*/  USEL UR42, UR41, 0x1, UP0 ;  /* 0x00000001292a7887 */ /* 0x000fe20008000000 */
[----:B------:R-:W-:Y:S01]  /*10b0*/  IMAD R124, R124, -0x2, R7 ;  /* 0xfffffffe7c7c7824 */ /* 0x000fe200078e0207 */
[----:B------:R-:W-:Y:S01]  /*10c0*/  LOP3.LUT R132, R18, 0x1, RZ, 0xfc, !PT ;  /* 0x0000000112847812 */ /* 0x000fe200078efcff */
[----:B------:R-:W-:Y:S01]  /*10d0*/  IMAD.SHL.U32 R126, R4, 0x2, RZ ;  /* 0x00000002047e7824 */ /* 0x000fe200078e00ff */
[----:B------:R-:W-:Y:S01]  /*10e0*/  SHF.R.U32.HI R128, RZ, 0x7, R128 ;  /* 0x00000007ff807819 */ /* 0x000fe20000011680 */
[----:B------:R-:W-:Y:S01]  /*10f0*/  VIADD R130, R3, UR6 ;  /* 0x0000000603827c36 */ /* 0x000fe20008000000 */
[C---:B------:R-:W-:Y:S01]  /*1100*/  LOP3.LUT R129, R125.reuse, 0x2, RZ, 0xfc, !PT ;  /* 0x000000027d817812 */ /* 0x040fe200078efcff */
[----:B------:R-:W-:Y:S01]  /*1110*/  UIADD3 UR42, UR41, -UR42, URZ ;  /* 0x8000002a292a7290 */ /* 0x000fe2000fffe03f */
[----:B------:R-:W-:-:S02]  /*1120*/  LOP3.LUT R131, R125, 0x10, RZ, 0xfc, !PT ;  /* 0x000000107d837812 */ /* 0x000fc400078efcff */
[C---:B------:R-:W-:Y:S02]  /*1130*/  LOP3.LUT R133, R125.reuse, 0x12, RZ, 0xfc, !PT ;  /* 0x000000127d857812 */ /* 0x040fe400078efcff */
[C---:B------:R-:W-:Y:S02]  /*1140*/  LOP3.LUT R135, R125.reuse, 0x20, RZ, 0xfc, !PT ;  /* 0x000000207d877812 */ /* 0x040fe400078efcff */
[C---:B------:R-:W-:Y:S02]  /*1150*/  LOP3.LUT R137, R125.reuse, 0x22, RZ, 0xfc, !PT ;  /* 0x000000227d897812 */ /* 0x040fe400078efcff */
[C---:B------:R-:W-:Y:S02]  /*1160*/  LOP3.LUT R139, R125.reuse, 0x30, RZ, 0xfc, !PT ;  /* 0x000000307d8b7812 */ /* 0x040fe400078efcff */
[C---:B------:R-:W-:Y:S02]  /*1170*/  LOP3.LUT R141, R125.reuse, 0x32, RZ, 0xfc, !PT ;  /* 0x000000327d8d7812 */ /* 0x040fe400078efcff */
[----:B------:R-:W-:-:S02]  /*1180*/  LOP3.LUT R143, R125, 0x40, RZ, 0xfc, !PT ;  /* 0x000000407d8f7812 */ /* 0x000fc400078efcff */
[C---:B------:R-:W-:Y:S02]  /*1190*/  LOP3.LUT R145, R125.reuse, 0x42, RZ, 0xfc, !PT ;  /* 0x000000427d917812 */ /* 0x040fe400078efcff */
[C---:B------:R-:W-:Y:S02]  /*11a0*/  LOP3.LUT R147, R125.reuse, 0x50, RZ, 0xfc, !PT ;  /* 0x000000507d937812 */ /* 0x040fe400078efcff */
[C---:B------:R-:W-:Y:S02]  /*11b0*/  LOP3.LUT R149, R125.reuse, 0x52, RZ, 0xfc, !PT ;  /* 0x000000527d957812 */ /* 0x040fe400078efcff */
[C---:B------:R-:W-:Y:S02]  /*11c0*/  LOP3.LUT R151, R125.reuse, 0x60, RZ, 0xfc, !PT ;  /* 0x000000607d977812 */ /* 0x040fe400078efcff */
[C---:B------:R-:W-:Y:S02]  /*11d0*/  LOP3.LUT R153, R125.reuse, 0x62, RZ, 0xfc, !PT ;  /* 0x000000627d997812 */ /* 0x040fe400078efcff */
[----:B------:R-:W-:-:S07]  /*11e0*/  LOP3.LUT R155, R125, 0x70, RZ, 0xfc, !PT ;  /* 0x000000707d9b7812 */ /* 0x000fce00078efcff */
.L_x_220:
[----:B------:R-:W0:Y:S01]  /*11f0*/  SHFL.IDX PT, R0, R128, RZ, 0x1f ;  /* 0x00001fff80007589 */ /* 0x000e2200000e0000 */
[----:B-1----:R-:W1:Y:S01]  /*1200*/  S2UR UR7, SR_CgaCtaId ;  /* 0x00000000000779c3 */ /* 0x002e620000008800 */
[----:B------:R-:W-:Y:S01]  /*1210*/  UMOV UR6, 0x400 ;  /* 0x0000040000067882 */ /* 0x000fe20000000000 */
[----:B0-----:R-:W-:Y:S01]  /*1220*/  R2UR UR4, R0 ;  /* 0x00000000000472ca */ /* 0x001fe200000e0000 */
[----:B-1----:R-:W-:-:S12]  /*1230*/  ULEA UR46, UR7, UR6, 0x18 ;  /* 0x00000006072e7291 */ /* 0x002fd8000f8ec03f */
[----:B------:R-:W-:-:S04]  /*1240*/  ULEA.HI UR5, UR4, UR4, URZ, 0x1 ;  /* 0x0000000404057291 */ /* 0x000fc8000f8f083f */
[----:B------:R-:W-:-:S04]  /*1250*/  ULOP3.LUT UR5, UR5, 0x7fffe, URZ, 0xc0, !UPT ;  /* 0x0007fffe05057892 */ /* 0x000fc8000f8ec03f */
[----:B------:R-:W-:-:S03]  /*1260*/  UIADD3 UR5, UR4, -UR5, URZ ;  /* 0x8000000504057290 */ /* 0x000fc6000fffe03f */
[----:B------:R-:W-:Y:S01]  /*1270*/  ULDC UR4, c[0x0][0x28c] ;  /* 0x0000a30000047ab9 */ /* 0x000fe20000000800 */
[----:B------:R-:W-:Y:S01]  /*1280*/  ULEA UR5, UR5, UR46, 0xd ;  /* 0x0000002e05057291 */ /* 0x000fe2000f8e683f */
[----:B------:R-:W-:-:S03]  /*1290*/  ISETP.LT.AND P0, PT, RZ, UR4, PT ;  /* 0x00000004ff007c0c */ /* 0x000fc6000bf01270 */
[----:B------:R-:W-:-:S04]  /*12a0*/  UIADD3 UR5, UR5, 0x100, URZ ;  /* 0x0000010005057890 */ /* 0x000fc8000fffe03f */
[----:B------:R-:W-:-:S04]  /*12b0*/  USHF.R.U32.HI UR5, URZ, 0x4, UR5 ;  /* 0x000000043f057899 */ /* 0x000fc80008011605 */
[----:B------:R-:W-:-:S04]  /*12c0*/  ULOP3.LUT UR5, UR5, 0x3fff, URZ, 0xc0, !UPT ;  /* 0x00003fff05057892 */ /* 0x000fc8000f8ec03f */
[----:B------:R-:W-:Y:S01]  /*12d0*/  ULOP3.LUT UR43, UR5, 0x10000, URZ, 0xfc, !UPT ;  /* 0x00010000052b7892 */ /* 0x000fe2000f8efc3f */
[----:B--2345:R-:W-:Y:S11]  /*12e0*/  @P0 BRA `(.L_x_13) ;  /* 0x0000000000400947 */ /* 0x03cff60003800000 */
[----:B------:R-:W-:Y:S01]  /*12f0*/  MOV R0, 0x0 ;  /* 0x0000000000007802 */ /* 0x000fe20000000f00 */
[----:B------:R-:W-:Y:S01]  /*1300*/  ULDC.64 UR4, c[0x4][0x68] ;  /* 0x01001a0000047ab9 */ /* 0x000fe20000000a00 */
[----:B------:R-:W-:Y:S01]  /*1310*/  ULDC.64 UR6, c[0x4][0x8] ;  /* 0x0100020000067ab9 */ /* 0x000fe20000000a00 */
[----:B------:R-:W-:Y:S01]  /*1320*/  IMAD.U32 R4, RZ, RZ, UR4 ;  /* 0x00000004ff047e24 */ /* 0x000fe2000f8e00ff */
[----:B------:R0:W1:Y:S01]  /*1330*/  LDC.64 R14, c[0x4][R0] ;  /* 0x01000000000e7b82 */ /* 0x0000620000000a00 */
[----:B------:R-:W-:Y:S01]  /*1340*/  IMAD.U32 R5, RZ, RZ, UR5 ;  /* 0x00000005ff057e24 */ /* 0x000fe2000f8e00ff */
[----:B------:R-:W-:Y:S01]  /*1350*/  ULDC.64 UR4, c[0x4][0x70] ;  /* 0x01001c0000047ab9 */ /* 0x000fe20000000a00 */
[----:B------:R-:W-:Y:S02]  /*1360*/  IMAD.U32 R10, RZ, RZ, UR6 ;  /* 0x00000006ff0a7e24 */ /* 0x000fe4000f8e00ff */
[----:B------:R-:W-:Y:S02]  /*1370*/  IMAD.U32 R6, RZ, RZ, UR4 ;  /* 0x00000004ff067e24 */ /* 0x000fe4000f8e00ff */
[----:B------:R-:W-:-:S02]  /*1380*/  IMAD.U32 R7, RZ, RZ, UR5 ;  /* 0x00000005ff077e24 */ /* 0x000fc4000f8e00ff */
[----:B------:R-:W-:Y:S02]  /*1390*/  IMAD.U32 R11, RZ, RZ, UR7 ;  /* 0x00000007ff0b7e24 */ /* 0x000fe4000f8e00ff */
[----:B------:R-:W-:Y:S02]  /*13a0*/  IMAD.MOV.U32 R8, RZ, RZ, 0x1e1 ;  /* 0x000001e1ff087424 */ /* 0x000fe400078e00ff */
[----:B------:R-:W-:Y:S02]  /*13b0*/  IMAD.MOV.U32 R12, RZ, RZ, 0x1 ;  /* 0x00000001ff0c7424 */ /* 0x000fe400078e00ff */
[----:B0-----:R-:W-:-:S07]  /*13c0*/  IMAD.MOV.U32 R13, RZ, RZ, RZ ;  /* 0x000000ffff0d7224 */ /* 0x001fce00078e00ff */
[----:B------:R-:W-:-:S07]  /*13d0*/  LEPC R20, `(.L_x_13) ;  /* 0x000000001014794e */ /* 0x000fce0000000000 */
[----:B-1---5:R-:W-:Y:S05]  /*13e0*/  CALL.ABS.NOINC R14 ;  /* 0x000000000e007343 */ /* 0x022fea0003c00000 */
.L_x_13:
[----:B------:R-:W-:-:S13]  /*13f0*/  ISETP.NE.AND P0, PT, R132, 0x3, PT ;  /* 0x000000038400780c */ /* 0x000fda0003f05270 */
[----:B------:R-:W-:Y:S05]  /*1400*/  @!P0 BRA `(.L_x_14) ;  /* 0x0000000000048947 */ /* 0x000fea0003800000 */
[----:B------:R-:W-:Y:S01]  /*1410*/  BPT.TRAP 0x1 ;  /* 0x000000040000795c */ /* 0x000fe20000300000 */
.L_x_14:
[----:B------:R-:W-:Y:S02]  /*1420*/  IMAD.U32 R3, RZ, RZ, UR37 ;  /* 0x00000025ff037e24 */ /* 0x000fe4000f8e00ff */
[----:B------:R-:W-:-:S03]  /*1430*/  IMAD.U32 R0, RZ, RZ, UR36 ;  /* 0x00000024ff007e24 */ /* 0x000fc6000f8e00ff */
[----:B------:R-:W-:Y:S02]  /*1440*/  LEA R3, R3, UR46, 0x3 ;  /* 0x0000002e03037c11 */ /* 0x000fe4000f8e18ff */
[----:B------:R-:W-:-:S04]  /*1450*/  SHF.L.U32 R0, R0, 0x1f, RZ ;  /* 0x0000001f00007819 */ /* 0x000fc800000006ff */
[----:B------:R0:W1:Y:S01]  /*1460*/  SYNCS.PHASECHK.TRANS64.TRYWAIT P1, [R3+URZ], R0 ;  /* 0x00000000030075a7 */ /* 0x000062000802017f */
[----:B------:R-:W-:Y:S05]  /*1470*/  @!P0 BRA `(.L_x_15) ;  /* 0x0000000000048947 */ /* 0x000fea0003800000 */
[----:B------:R-:W-:Y:S01]  /*1480*/  BPT.TRAP 0x1 ;  /* 0x000000040000795c */ /* 0x000fe20000300000 */
.L_x_15:
[----:B------:R-:W-:-:S05]  /*1490*/  IMAD.U32 R4, RZ, RZ, UR42 ;  /* 0x0000002aff047e24 */ /* 0x000fca000f8e00ff */
[----:B------:R-:W-:Y:S01]  /*14a0*/  ISETP.GE.AND P2, PT, R4, 0x1, PT ;  /* 0x000000010400780c */ /* 0x000fe20003f46270 */
[----:B-1----:R-:W-:-:S12]  /*14b0*/  @P1 BRA `(.L_x_16) ;  /* 0x0000000000081947 */ /* 0x002fd80003800000 */
[----:B------:R-:W1:Y:S02]  /*14c0*/  SYNCS.PHASECHK.TRANS64.TRYWAIT P1, [R3+URZ], R0 ;  /* 0x00000000030075a7 */ /* 0x000e64000802017f */
[----:B-1----:R-:W-:Y:S05]  /*14d0*/  @!P1 BRA `(.L_x_17) ;  /* 0x000000a800209947 */ /* 0x002fea0003800000 */
.L_x_16:
[----:B------:R-:W-:Y:S05]  /*14e0*/  WARPSYNC.ALL ;  /* 0x0000000000007948 */ /* 0x000fea0003800000 */
[----:B------:R-:W-:Y:S01]  /*14f0*/  UIADD3 UR4, UR46, 0x30100, URZ ;  /* 0x000301002e047890 */ /* 0x000fe2000fffe03f */
[----:B------:R-:W-:Y:S01]  /*1500*/  WARPGROUP.ARRIVE ;  /* 0x00000000000079c5 */ /* 0x000fe20000000000 */
[----:B------:R-:W-:Y:S02]  /*1510*/  UIMAD UR6, UR37, 0x1800, UR43 ;  /* 0x00001800250678a4 */ /* 0x000fe4000f8e022b */
[----:B------:R-:W-:Y:S01]  /*1520*/  USHF.R.U32.HI UR4, URZ, 0x4, UR4 ;  /* 0x000000043f047899 */ /* 0x000fe20008011604 */
[----:B------:R-:W-:Y:S01]  /*1530*/  UMOV UR13, 0x40000040 ;  /* 0x40000040000d7882 */ /* 0x000fe20000000000 */
[----:B------:R-:W-:-:S02]  /*1540*/  UMOV UR15, 0x40000040 ;  /* 0x40000040000f7882 */ /* 0x000fc40000000000 */
[----:B------:R-:W-:Y:S01]  /*1550*/  ULOP3.LUT UR4, UR4, 0x3fff, URZ, 0xc0, !UPT ;  /* 0x00003fff04047892 */ /* 0x000fe2000f8ec03f */
[----:B------:R-:W-:Y:S01]  /*1560*/  UMOV UR12, UR6 ;  /* 0x00000006000c7c82 */ /* 0x000fe20008000000 */
[----:B------:R-:W-:Y:S02]  /*1570*/  UIADD3 UR5, UR6, 0x400, URZ ;  /* 0x0000040006057890 */ /* 0x000fe4000fffe03f */
[----:B------:R-:W-:Y:S02]  /*1580*/  ULOP3.LUT UR8, UR4, 0x10000, URZ, 0xfc, !UPT ;  /* 0x0001000004087892 */ /* 0x000fe4000f8efc3f */
[----:B------:R-:W-:Y:S02]  /*1590*/  UIADD3 UR7, UR6, 0x800, URZ ;  /* 0x0000080006077890 */ /* 0x000fe4000fffe03f */
[----:B------:R-:W-:Y:S02]  /*15a0*/  ULEA UR4, UR37, UR8, 0xa ;  /* 0x0000000825047291 */ /* 0x000fe4000f8e503f */
[----:B------:R-:W-:-:S02]  /*15b0*/  UIADD3 UR10, UR6, 0x1006, URZ ;  /* 0x00001006060a7890 */ /* 0x000fc4000fffe03f */
[----:B------:R-:W-:Y:S02]  /*15c0*/  UIADD3 UR9, UR4, 0x206, URZ ;  /* 0x0000020604097890 */ /* 0x000fe4000fffe03f */
[----:B------:R-:W-:Y:S01]  /*15d0*/  UIADD3 UR11, UR6, 0x1406, URZ ;  /* 0x00001406060b7890 */ /* 0x000fe2000fffe03f */
[----:B------:R-:W-:Y:S02]  /*15e0*/  UMOV UR14, UR4 ;  /* 0x00000004000e7c82 */ /* 0x000fe40008000000 */
[----:B------:R-:W-:Y:S01]  /*15f0*/  HGMMA.64x64x16.F32 R88, gdesc[UR12], RZ, !UPT, gsb0 ;  /* 0x00e000000c5879f0 */ /* 0x000fe2000c0008ff */
[----:B------:R-:W-:Y:S01]  /*1600*/  UMOV UR12, UR5 ;  /* 0x00000005000c7c82 */ /* 0x000fe20008000000 */
[----:B------:R-:W-:Y:S01]  /*1610*/  UMOV UR13, 0x40000040 ;  /* 0x40000040000d7882 */ /* 0x000fe20000000000 */
[----:B------:R-:W-:Y:S01]  /*1620*/  UIADD3 UR5, UR6, 0x402, URZ ;  /* 0x0000040206057890 */ /* 0x000fe2000fffe03f */
[----:B------:R-:W-:Y:S02]  /*1630*/  WARPGROUP.DEPBAR.LE gsb0, 0x0 ;  /* 0x00008000000079c5 */ /* 0x000fe40000010000 */
[----:B------:R-:W-:-:S06]  /*1640*/  WARPGROUP.ARRIVE ;  /* 0x00000000000079c5 */ /* 0x000fcc0000000000 */
[----:B------:R-:W-:Y:S01]  /*1650*/  HGMMA.64x64x16.F32 R56, gdesc[UR12], RZ, !UPT, gsb0 ;  /* 0x00e000000c3879f0 */ /* 0x000fe2000c0008ff */
[----:B------:R-:W-:Y:S01]  /*1660*/  UMOV UR12, UR7 ;  /* 0x00000007000c7c82 */ /* 0x000fe20008000000 */
[----:B------:R-:W-:Y:S01]  /*1670*/  UMOV UR13, 0x40000040 ;  /* 0x40000040000d7882 */ /* 0x000fe20000000000 */
[----:B------:R-:W-:Y:S01]  /*1680*/  UIADD3 UR7, UR6, 0x802, URZ ;  /* 0x0000080206077890 */ /* 0x000fe2000fffe03f */
[----:B------:R-:W-:Y:S02]  /*1690*/  WARPGROUP.DEPBAR.LE gsb0, 0x0 ;  /* 0x00008000000079c5 */ /* 0x000fe40000010000 */
[----:B------:R-:W-:-:S06]  /*16a0*/  WARPGROUP.ARRIVE ;  /* 0x00000000000079c5 */ /* 0x000fcc0000000000 */
[----:B------:R-:W-:Y:S01]  /*16b0*/  HGMMA.64x64x16.F32 R24, gdesc[UR12], RZ, !UPT, gsb0 ;  /* 0x00e000000c1879f0 */ /* 0x000fe2000c0008ff */
[----:B------:R-:W-:Y:S02]  /*16c0*/  UIADD3 UR12, UR6, 0x2, URZ ;  /* 0x00000002060c7890 */ /* 0x000fe4000fffe03f */
[----:B------:R-:W-:Y:S01]  /*16d0*/  UIADD3 UR14, UR4, 0x2, URZ ;  /* 0x00000002040e7890 */ /* 0x000fe2000fffe03f */
[----:B------:R-:W-:Y:S01]  /*16e0*/  UMOV UR13, 0x40000040 ;  /* 0x40000040000d7882 */ /* 0x000fe20000000000 */
[----:B------:R-:W-:Y:S01]  /*16f0*/  UMOV UR15, 0x40000040 ;  /* 0x40000040000f7882 */ /* 0x000fe20000000000 */
[----:B------:R-:W-:Y:S02]  /*1700*/  WARPGROUP.DEPBAR.LE gsb0, 0x0 ;  /* 0x00008000000079c5 */ /* 0x000fe40000010000 */
[----:B------:R-:W-:-:S06]  /*1710*/  WARPGROUP.ARRIVE ;  /* 0x00000000000079c5 */ /* 0x000fcc0000000000 */
[----:B------:R-:W-:Y:S01]  /*1720*/  HGMMA.64x64x16.F32 R88, gdesc[UR12], R88, gsb0 ;  /* 0x00e000000c5879f0 */ /* 0x000fe20008000858 */
[----:B------:R-:W-:Y:S01]  /*1730*/  UMOV UR12, UR5 ;  /* 0x00000005000c7c82 */ /* 0x000fe20008000000 */
[----:B------:R-:W-:Y:S01]  /*1740*/  UMOV UR13, 0x40000040 ;  /* 0x40000040000d7882 */ /* 0x000fe20000000000 */
[----:B------:R-:W-:Y:S01]  /*1750*/  UIADD3 UR5, UR6, 0x404, URZ ;  /* 0x0000040406057890 */ /* 0x000fe2000fffe03f */
        /* <DEDUP_REMOVED lines=94> */
[----:B------:R-:W-:Y:S01]  /*1d40*/  UMOV UR5, 0x40000040 ;  /* 0x4000004000057882 */ /* 0x000fe20000000000 */
[----:B------:R-:W-:Y:S02]  /*1d50*/  WARPGROUP.DEPBAR.LE gsb0, 0x0 ;  /* 0x00008000000079c5 */ /* 0x000fe40000010000 */
[----:B------:R-:W-:-:S06]  /*1d60*/  WARPGROUP.ARRIVE ;  /* 0x00000000000079c5 */ /* 0x000fcc0000000000 */
[----:B------:R-:W-:Y:S01]  /*1d70*/  HGMMA.64x64x16.F32 R56, gdesc[UR12], R56, gsb0 ;  /* 0x00e000000c3879f0 */ /* 0x000fe20008000838 */
[----:B------:R-:W-:Y:S01]  /*1d80*/  UMOV UR12, UR7 ;  /* 0x00000007000c7c82 */ /* 0x000fe20008000000 */
[----:B------:R-:W-:Y:S01]  /*1d90*/  UMOV UR13, 0x40000040 ;  /* 0x40000040000d7882 */ /* 0x000fe20000000000 */
[----:B------:R-:W-:-:S03]  /*1da0*/  UIADD3 UR7, UR6, 0xc06, URZ ;  /* 0x00000c0606077890 */ /* 0x000fc6000fffe03f */
[----:B------:R-:W-:-:S04]  /*1db0*/  UMOV UR6, UR9 ;  /* 0x0000000900067c82 */ /* 0x000fc80008000000 */
[----:B------:R-:W-:Y:S01]  /*1dc0*/  UMOV UR4, UR7 ;  /* 0x0000000700047c82 */ /* 0x000fe20008000000 */
[----:B------:R-:W-:Y:S01]  /*1dd0*/  UMOV UR7, 0x40000040 ;  /* 0x4000004000077882 */ /* 0x000fe20000000000 */
[----:B------:R-:W-:Y:S02]  /*1de0*/  WARPGROUP.DEPBAR.LE gsb0, 0x0 ;  /* 0x00008000000079c5 */ /* 0x000fe40000010000 */
[----:B------:R-:W-:-:S06]  /*1df0*/  WARPGROUP.ARRIVE ;  /* 0x00000000000079c5 */ /* 0x000fcc0000000000 */
[----:B------:R-:W-:Y:S03]  /*1e00*/  HGMMA.64x64x16.F32 R24, gdesc[UR12], R24, gsb0 ;  /* 0x00e000000c1879f0 */ /* 0x000fe60008000818 */
[----:B------:R-:W-:Y:S02]  /*1e10*/  WARPGROUP.DEPBAR.LE gsb0, 0x0 ;  /* 0x00008000000079c5 */ /* 0x000fe40000010000 */
[----:B------:R-:W-:-:S06]  /*1e20*/  WARPGROUP.ARRIVE ;  /* 0x00000000000079c5 */ /* 0x000fcc0000000000 */
[----:B------:R-:W-:Y:S01]  /*1e30*/  HGMMA.64x64x16.F32 R88, gdesc[UR4], R88, gsb0 ;  /* 0x00e00000045879f0 */ /* 0x000fe20008000858 */
[----:B------:R-:W-:Y:S01]  /*1e40*/  UMOV UR4, UR10 ;  /* 0x0000000a00047c82 */ /* 0x000fe20008000000 */
[----:B------:R-:W-:Y:S01]  /*1e50*/  UMOV UR5, 0x40000040 ;  /* 0x4000004000057882 */ /* 0x000fe20000000000 */
[----:B------:R-:W-:Y:S02]  /*1e60*/  WARPGROUP.DEPBAR.LE gsb0, 0x0 ;  /* 0x00008000000079c5 */ /* 0x000fe40000010000 */
[----:B------:R-:W-:-:S06]  /*1e70*/  WARPGROUP.ARRIVE ;  /* 0x00000000000079c5 */ /* 0x000fcc0000000000 */
[----:B------:R-:W-:Y:S01]  /*1e80*/  HGMMA.64x64x16.F32 R56, gdesc[UR4], R56, gsb0 ;  /* 0x00e00000043879f0 */ /* 0x000fe20008000838 */
[----:B------:R-:W-:Y:S01]  /*1e90*/  UMOV UR4, UR11 ;  /* 0x0000000b00047c82 */ /* 0x000fe20008000000 */
[----:B------:R-:W-:Y:S01]  /*1ea0*/  UMOV UR5, 0x40000040 ;  /* 0x4000004000057882 */ /* 0x000fe20000000000 */
[----:B------:R-:W-:Y:S02]  /*1eb0*/  WARPGROUP.DEPBAR.LE gsb0, 0x0 ;  /* 0x00008000000079c5 */ /* 0x000fe40000010000 */
[----:B------:R-:W-:-:S06]  /*1ec0*/  WARPGROUP.ARRIVE ;  /* 0x00000000000079c5 */ /* 0x000fcc0000000000 */
[----:B------:R-:W-:Y:S03]  /*1ed0*/  HGMMA.64x64x16.F32 R24, gdesc[UR4], R24, gsb0 ;  /* 0x00e00000041879f0 */ /* 0x000fe60008000818 */
[----:B------:R-:W-:Y:S02]  /*1ee0*/  WARPGROUP.DEPBAR.LE gsb0, 0x0 ;  /* 0x00008000000079c5 */ /* 0x000fe40000010000 */
[----:B------:R-:W-:Y:S05]  /*1ef0*/  @!P2 BRA `(.L_x_18) ;  /* 0x0000000c000ca947 */ /* 0x000fea0003800000 */
[----:B------:R-:W-:Y:S01]  /*1f00*/  UIADD3 UR9, UR37, 0x1, URZ ;  /* 0x0000000125097890 */ /* 0x000fe2000fffe03f */
[----:B01----:R-:W-:Y:S01]  /*1f10*/  IMAD.U32 R0, RZ, RZ, UR42 ;  /* 0x0000002aff007e24 */ /* 0x003fe2000f8e00ff */
[----:B------:R-:W-:Y:S02]  /*1f20*/  UMOV UR10, UR37 ;  /* 0x00000025000a7c82 */ /* 0x000fe40008000000 */
[----:B------:R-:W-:-:S04]  /*1f30*/  UISETP.NE.AND UP0, UPT, UR9, 0x2, UPT ;  /* 0x000000020900788c */ /* 0x000fc8000bf05270 */
[----:B------:R-:W-:Y:S02]  /*1f40*/  USEL UR4, URZ, 0x1, UP0 ;  /* 0x000000013f047887 */ /* 0x000fe40008000000 */
[----:B------:R-:W-:Y:S02]  /*1f50*/  USEL UR9, UR9, URZ, UP0 ;  /* 0x0000003f09097287 */ /* 0x000fe40008000000 */
[----:B------:R-:W-:-:S06]  /*1f60*/  ULOP3.LUT UR4, UR36, UR4, URZ, 0x3c, !UPT ;  /* 0x0000000424047292 */ /* 0x000fcc000f8e3c3f */
[----:B------:R-:W-:-:S07]  /*1f70*/  IMAD.U32 R5, RZ, RZ, UR4 ;  /* 0x00000004ff057e24 */ /* 0x000fce000f8e00ff */
.L_x_25:
[----:B01----:R-:W-:Y:S05]  /*1f80*/  @!P0 BRA `(.L_x_19) ;  /* 0x0000000000048947 */ /* 0x003fea0003800000 */
[----:B------:R-:W-:Y:S01]  /*1f90*/  BPT.TRAP 0x1 ;  /* 0x000000040000795c */ /* 0x000fe20000300000 */
.L_x_19:
[----:B------:R-:W0:Y:S01]  /*1fa0*/  S2UR UR4, SR_CgaCtaId ;  /* 0x00000000000479c3 */ /* 0x000e220000008800 */
[----:B------:R-:W-:Y:S01]  /*1fb0*/  UMOV UR11, 0x400 ;  /* 0x00000400000b7882 */ /* 0x000fe20000000000 */
[----:B------:R-:W-:Y:S01]  /*1fc0*/  SHF.L.U32 R3, R5, 0x1f, RZ ;  /* 0x0000001f05037819 */ /* 0x000fe200000006ff */
[----:B0-----:R-:W-:-:S04]  /*1fd0*/  ULEA UR11, UR4, UR11, 0x18 ;  /* 0x0000000b040b7291 */ /* 0x001fc8000f8ec03f */
[----:B------:R-:W-:-:S09]  /*1fe0*/  ULEA UR4, UR9, UR11, 0x3 ;  /* 0x0000000b09047291 */ /* 0x000fd2000f8e183f */
[----:B------:R0:W1:Y:S01]  /*1ff0*/  SYNCS.PHASECHK.TRANS64.TRYWAIT P1, [UR4], R3 ;  /* 0x00000003ff0075a7 */ /* 0x0000620008020144 */
[----:B------:R-:W-:Y:S05]  /*2000*/  @!P0 BRA `(.L_x_20) ;  /* 0x0000000000048947 */ /* 0x000fea0003800000 */
[----:B------:R-:W-:Y:S01]  /*2010*/  BPT.TRAP 0x1 ;  /* 0x000000040000795c */ /* 0x000fe20000300000 */
.L_x_20:
[----:B-1----:R-:W-:Y:S05]  /*2020*/  @P1 BRA `(.L_x_21) ;  /* 0x0000000000081947 */ /* 0x002fea0003800000 */
[----:B------:R-:W1:Y:S02]  /*2030*/  SYNCS.PHASECHK.TRANS64.TRYWAIT P1, [UR4], R3 ;  /* 0x00000003ff0075a7 */ /* 0x000e640008020144 */
[----:B-1----:R-:W-:Y:S05]  /*2040*/  @!P1 BRA `(.L_x_22) ;  /* 0x0000009c00589947 */ /* 0x002fea0003800000 */
.L_x_21:
[----:B------:R-:W-:Y:S01]  /*2050*/  UIMAD UR12, UR9, 0x1800, UR43 ;  /* 0x00001800090c78a4 */ /* 0x000fe2000f8e022b */
[----:B------:R-:W-:Y:S01]  /*2060*/  WARPGROUP.ARRIVE ;  /* 0x00000000000079c5 */ /* 0x000fe20000000000 */
[----:B------:R-:W-:Y:S01]  /*2070*/  ULEA UR13, UR9, UR8, 0xa ;  /* 0x00000008090d7291 */ /* 0x000fe2000f8e503f */
[----:B------:R-:W-:Y:S01]  /*2080*/  UMOV UR5, 0x40000040 ;  /* 0x4000004000057882 */ /* 0x000fe20000000000 */
[----:B------:R-:W-:Y:S01]  /*2090*/  UMOV UR7, 0x40000040 ;  /* 0x4000004000077882 */ /* 0x000fe20000000000 */
[----:B------:R-:W-:Y:S02]  /*20a0*/  UIADD3 UR14, UR12, 0x400, URZ ;  /* 0x000004000c0e7890 */ /* 0x000fe4000fffe03f */
[----:B------:R-:W-:Y:S02]  /*20b0*/  UMOV UR4, UR12 ;  /* 0x0000000c00047c82 */ /* 0x000fe40008000000 */
[----:B------:R-:W-:Y:S01]  /*20c0*/  UMOV UR6, UR13 ;  /* 0x0000000d00067c82 */ /* 0x000fe20008000000 */
[----:B------:R-:W-:Y:S01]  /*20d0*/  UIADD3 UR15, UR12, 0x800, URZ ;  /* 0x000008000c0f7890 */ /* 0x000fe2000fffe03f */
[----:B------:R-:W-:Y:S01]  /*20e0*/  HGMMA.64x64x16.F32 R88, gdesc[UR4], R88, gsb0 ;  /* 0x00e00000045879f0 */ /* 0x000fe20008000858 */
[----:B------:R-:W-:Y:S01]  /*20f0*/  UMOV UR5, 0x40000040 ;  /* 0x4000004000057882 */ /* 0x000fe20000000000 */
[----:B------:R-:W-:Y:S01]  /*2100*/  UMOV UR4, UR14 ;  /* 0x0000000e00047c82 */ /* 0x000fe20008000000 */
[----:B------:R-:W-:Y:S01]  /*2110*/  UIADD3 UR14, UR12, 0x402, URZ ;  /* 0x000004020c0e7890 */ /* 0x000fe2000fffe03f */
[----:B------:R-:W-:-:S02]  /*2120*/  WARPGROUP.DEPBAR.LE gsb0, 0x0 ;  /* 0x00008000000079c5 */ /* 0x000fc40000010000 */
        /* <DEDUP_REMOVED lines=120> */
[----:B------:R-:W-:Y:S02]  /*28b0*/  UIADD3 UR6, UR13, 0x206, URZ ;  /* 0x000002060d067890 */ /* 0x000fe4000fffe03f */
[----:B------:R-:W-:Y:S01]  /*28c0*/  UIADD3 UR4, UR12, 0xc06, URZ ;  /* 0x00000c060c047890 */ /* 0x000fe2000fffe03f */
[----:B------:R-:W-:Y:S01]  /*28d0*/  UMOV UR7, 0x40000040 ;  /* 0x4000004000077882 */ /* 0x000fe20000000000 */
[----:B------:R-:W-:Y:S01]  /*28e0*/  UMOV UR5, 0x40000040 ;  /* 0x4000004000057882 */ /* 0x000fe20000000000 */
[----:B------:R-:W-:Y:S02]  /*28f0*/  UIADD3 UR13, UR12, 0x1006, URZ ;  /* 0x000010060c0d7890 */ /* 0x000fe4000fffe03f */
[----:B------:R-:W-:Y:S01]  /*2900*/  UIADD3 UR12, UR12, 0x1406, URZ ;  /* 0x000014060c0c7890 */ /* 0x000fe2000fffe03f */
        /* <DEDUP_REMOVED lines=15> */
[----:B------:R-:W-:Y:S01]  /*2a00*/  BPT.TRAP 0x1 ;  /* 0x000000040000795c */ /* 0x000fe20000300000 */
.L_x_23:
[----:B------:R-:W-:Y:S01]  /*2a10*/  ULEA UR11, UR10, UR11, 0x3 ;  /* 0x0000000b0a0b7291 */ /* 0x000fe2000f8e183f */
[----:B------:R-:W-:-:S03]  /*2a20*/  ISETP.GT.U32.AND P1, PT, R18, 0x1, PT ;  /* 0x000000011200780c */ /* 0x000fc60003f24070 */
[----:B------:R-:W-:-:S04]  /*2a30*/  UIADD3 UR11, UR11, 0x10, URZ ;  /* 0x000000100b0b7890 */ /* 0x000fc8000fffe03f */
[----:B------:R-:W-:-:S09]  /*2a40*/  UPRMT UR11, URZ, 0x654, UR11 ;  /* 0x000006543f0b7896 */ /* 0x000fd2000800000b */
[----:B------:R-:W-:Y:S01]  /*2a50*/  SYNCS.ARRIVE.TRANS64.RED.A1T0 RZ, [UR11], RZ ;  /* 0x000000ffffff79a7 */ /* 0x000fe2000810040b */
[----:B------:R-:W-:Y:S05]  /*2a60*/  @P1 BRA `(.L_x_24) ;  /* 0x0000000000041947 */ /* 0x000fea0003800000 */
[----:B------:R-:W-:Y:S01]  /*2a70*/  BPT.TRAP 0x1 ;  /* 0x000000040000795c */ /* 0x000fe20000300000 */
.L_x_24:
[----:B------:R-:W-:Y:S01]  /*2a80*/  UIADD3 UR9, UR9, 0x1, URZ ;  /* 0x0000000109097890 */ /* 0x000fe2000fffe03f */
[C---:B------:R-:W-:Y:S01]  /*2a90*/  ISETP.GT.AND P1, PT, R0.reuse, 0x1, PT ;  /* 0x000000010000780c */ /* 0x040fe20003f24270 */
[----:B------:R-:W-:Y:S01]  /*2aa0*/  UIADD3 UR10, UR10, 0x1, URZ ;  /* 0x000000010a0a7890 */ /* 0x000fe2000fffe03f */
[----:B------:R-:W-:Y:S01]  /*2ab0*/  VIADD R0, R0, 0xffffffff ;  /* 0xffffffff00007836 */ /* 0x000fe20000000000 */
[----:B------:R-:W-:Y:S02]  /*2ac0*/  UISETP.NE.AND UP0, UPT, UR9, 0x2, UPT ;  /* 0x000000020900788c */ /* 0x000fe4000bf05270 */
[----:B------:R-:W-:Y:S02]  /*2ad0*/  UISETP.NE.AND UP1, UPT, UR10, 0x2, UPT ;  /* 0x000000020a00788c */ /* 0x000fe4000bf25270 */
[----:B------:R-:W-:Y:S02]  /*2ae0*/  USEL UR4, URZ, 0x1, UP0 ;  /* 0x000000013f047887 */ /* 0x000fe40008000000 */
[----:B------:R-:W-:-:S02]  /*2af0*/  USEL UR9, UR9, URZ, UP0 ;  /* 0x0000003f09097287 */ /* 0x000fc40008000000 */
[----:B------:R-:W-:Y:S02]  /*2b00*/  USEL UR10, UR10, URZ, UP1 ;  /* 0x0000003f0a0a7287 */ /* 0x000fe40008800000 */
[----:B------:R-:W-:Y:S01]  /*2b10*/  LOP3.LUT R5, R5, UR4, RZ, 0x3c, !PT ;  /* 0x0000000405057c12 */ /* 0x000fe2000f8e3cff */
[----:B------:R-:W-:Y:S09]  /*2b20*/  @P1 BRA `(.L_x_25) ;  /* 0xfffffff400141947 */ /* 0x000ff2000383ffff */
.L_x_18:
[----:B01----:R-:W0:Y:S02]  /*2b30*/  LDC R0, c[0x0][0x28c] ;  /* 0x0000a300ff007b82 */ /* 0x003e240000000800 */
[----:B0-----:R-:W-:-:S13]  /*2b40*/  ISETP.GE.AND P1, PT, R0, 0x1, PT ;  /* 0x000000010000780c */ /* 0x001fda0003f26270 */
[----:B------:R-:W-:Y:S05]  /*2b50*/  @!P1 BRA `(.L_x_26) ;  /* 0x0000000000389947 */ /* 0x000fea0003800000 */
[----:B------:R-:W-:Y:S05]  /*2b60*/  @!P0 BRA `(.L_x_27) ;  /* 0x0000000000048947 */ /* 0x000fea0003800000 */
[----:B------:R-:W-:Y:S01]  /*2b70*/  BPT.TRAP 0x1 ;  /* 0x000000040000795c */ /* 0x000fe20000300000 */
.L_x_27:
[----:B------:R-:W0:Y:S01]  /*2b80*/  S2UR UR6, SR_CgaCtaId ;  /* 0x00000000000679c3 */ /* 0x000e220000008800 */
[----:B------:R-:W-:Y:S01]  /*2b90*/  UIADD3 UR4, UR42, UR37, URZ ;  /* 0x000000252a047290 */ /* 0x000fe2000fffe03f */
[----:B------:R-:W-:Y:S01]  /*2ba0*/  ISETP.GT.U32.AND P0, PT, R18, 0x1, PT ;  /* 0x000000011200780c */ /* 0x000fe20003f04070 */
[----:B------:R-:W-:Y:S02]  /*2bb0*/  UMOV UR5, 0x400 ;  /* 0x0000040000057882 */ /* 0x000fe40000000000 */
[----:B------:R-:W-:-:S04]  /*2bc0*/  USHF.L.U32 UR4, UR4, 0x3, URZ ;  /* 0x0000000304047899 */ /* 0x000fc8000800063f */
[----:B------:R-:W-:Y:S02]  /*2bd0*/  ULOP3.LUT UR4, UR4, 0x8, URZ, 0xc0, !UPT ;  /* 0x0000000804047892 */ /* 0x000fe4000f8ec03f */
[----:B0-----:R-:W-:-:S04]  /*2be0*/  ULEA UR5, UR6, UR5, 0x18 ;  /* 0x0000000506057291 */ /* 0x001fc8000f8ec03f */
[----:B------:R-:W-:-:S04]  /*2bf0*/  UIADD3 UR4, UR5, 0x10, UR4 ;  /* 0x0000001005047890 */ /* 0x000fc8000fffe004 */
[----:B------:R-:W-:-:S09]  /*2c00*/  UPRMT UR4, URZ, 0x654, UR4 ;  /* 0x000006543f047896 */ /* 0x000fd20008000004 */
[----:B------:R-:W-:Y:S01]  /*2c10*/  SYNCS.ARRIVE.TRANS64.RED.A1T0 RZ, [UR4], RZ ;  /* 0x000000ffffff79a7 */ /* 0x000fe20008100404 */
[----:B------:R-:W-:Y:S05]  /*2c20*/  @P0 BRA `(.L_x_26) ;  /* 0x0000000000040947 */ /* 0x000fea0003800000 */
[----:B------:R-:W-:Y:S01]  /*2c30*/  BPT.TRAP 0x1 ;  /* 0x000000040000795c */ /* 0x000fe20000300000 */
.L_x_26:
[----:B------:R-:W-:Y:S01]  /*2c40*/  UIADD3 UR37, UR41, UR37, URZ ;  /* 0x0000002529257290 */ /* 0x000fe2000fffe03f */
[----:B------:R-:W-:Y:S01]  /*2c50*/  IMAD.SHL.U32 R7, R120, 0x40, RZ ;  /* 0x0000004078077824 */ /* 0x000fe200078e00ff */
[----:B------:R-:W-:Y:S01]  /*2c60*/  ULDC UR5, c[0x0][0x288] ;  /* 0x0000a20000057ab9 */ /* 0x000fe20000000800 */
[----:B------:R-:W-:Y:S01]  /*2c70*/  IMAD R3, R121, 0x180, RZ ;  /* 0x0000018079037824 */ /* 0x000fe200078e02ff */
[----:B------:R-:W-:Y:S01]  /*2c80*/  USHF.R.U32.HI UR4, URZ, 0x1, UR37 ;  /* 0x000000013f047899 */ /* 0x000fe20008011625 */
[----:B------:R-:W-:Y:S01]  /*2c90*/  SHF.R.S32.HI R11, RZ, 0x1f, R19 ;  /* 0x0000001fff0b7819 */ /* 0x000fe20000011413 */
[----:B------:R-:W-:Y:S01]  /*2ca0*/  ULDC UR8, c[0x0][0x284] ;  /* 0x0000a10000087ab9 */ /* 0x000fe20000000800 */
[C---:B------:R-:W-:Y:S01]  /*2cb0*/  ISETP.GE.AND P0, PT, R7.reuse, UR5, PT ;  /* 0x0000000507007c0c */ /* 0x040fe2000bf06270 */
[----:B------:R-:W-:Y:S01]  /*2cc0*/  ULOP3.LUT UR4, UR4, 0x1, URZ, 0xc0, !UPT ;  /* 0x0000000104047892 */ /* 0x000fe2000f8ec03f */
[----:B------:R-:W-:Y:S01]  /*2cd0*/  LOP3.LUT R156, R7, 0x6, R126, 0xf8, !PT ;  /* 0x00000006079c7812 */ /* 0x000fe200078ef87e */
[----:B------:R-:W-:Y:S01]  /*2ce0*/  UISETP.GT.U32.AND UP1, UPT, UR37, 0x1, UPT ;  /* 0x000000012500788c */ /* 0x000fe2000bf24070 */
[----:B------:R-:W-:Y:S01]  /*2cf0*/  ISETP.GE.OR P0, PT, R3, UR8, P0 ;  /* 0x0000000803007c0c */ /* 0x000fe20008706670 */
[----:B------:R-:W-:Y:S01]  /*2d00*/  UISETP.NE.U32.AND UP0, UPT, UR4, 0x1, UPT ;  /* 0x000000010400788c */ /* 0x000fe2000bf05070 */
[----:B------:R-:W-:Y:S01]  /*2d10*/  SHF.R.S32.HI R157, RZ, 0x1f, R156 ;  /* 0x0000001fff9d7819 */ /* 0x000fe2000001149c */
[----:B------:R-:W-:-:S02]  /*2d20*/  UISETP.LT.U32.AND UP1, UPT, UR41, 0x2, UP1 ;  /* 0x000000022900788c */ /* 0x000fc40008f21070 */
[----:B------:R-:W-:Y:S01]  /*2d30*/  UISETP.GT.U32.AND UP0, UPT, UR41, 0x1, !UP0 ;  /* 0x000000012900788c */ /* 0x000fe2000c704070 */
[----:B------:R-:W-:Y:S01]  /*2d40*/  ULDC.64 UR6, c[0x0][0x5d0] ;  /* 0x0001740000067ab9 */ /* 0x000fe20000000a00 */
[----:B------:R-:W-:Y:S01]  /*2d50*/  USEL UR5, URZ, 0x1, !UP1 ;  /* 0x000000013f057887 */ /* 0x000fe2000c800000 */
[----:B------:R-:W-:Y:S01]  /*2d60*/  IMAD R0, R11, UR6, RZ ;  /* 0x000000060b007c24 */ /* 0x000fe2000f8e02ff */
[----:B------:R-:W-:Y:S01]  /*2d70*/  USEL UR4, URZ, 0x1, !UP0 ;  /* 0x000000013f047887 */ /* 0x000fe2000c000000 */
[C---:B------:R-:W-:Y:S01]  /*2d80*/  IMAD.WIDE.U32 R4, R19.reuse, UR6, R156 ;  /* 0x0000000613047c25 */ /* 0x040fe2000f8e009c */
[----:B------:R-:W-:Y:S02]  /*2d90*/  ULOP3.LUT UR37, UR37, 0x1, URZ, 0xc0, !UPT ;  /* 0x0000000125257892 */ /* 0x000fe4000f8ec03f */
[----:B------:R-:W-:Y:S01]  /*2da0*/  ULOP3.LUT UR36, UR4, UR36, UR5, 0x96, !UPT ;  /* 0x0000002404247292 */ /* 0x000fe2000f8e9605 */
[----:B------:R-:W-:Y:S02]  /*2db0*/  IMAD R9, R19, UR7, R0 ;  /* 0x0000000713097c24 */ /* 0x000fe4000f8e0200 */
[----:B------:R-:W-:-:S02]  /*2dc0*/  IMAD.MOV.U32 R0, RZ, RZ, -0x1 ;  /* 0xffffffffff007424 */ /* 0x000fc400078e00ff */
[----:B------:R-:W-:Y:S01]  /*2dd0*/  IMAD.IADD R5, R5, 0x1, R9 ;  /* 0x0000000105057824 */ /* 0x000fe200078e0209 */
[----:B------:R-:W-:Y:S06]  /*2de0*/  @P0 BRA `(.L_x_28) ;  /* 0x0000007000e40947 */ /* 0x000fec0003800000 */
[----:B------:R-:W0:Y:S01]  /*2df0*/  LDC.64 R14, c[0x0][0x5c8] ;  /* 0x00017200ff0e7b82 */ /* 0x000e220000000a00 */
[----:B-----5:R-:W-:Y:S01]  /*2e00*/  FSETP.NEU.AND P1, PT, R123, RZ, PT ;  /* 0x000000ff7b00720b */ /* 0x020fe20003f2d000 */
[----:B------:R-:W-:Y:S01]  /*2e10*/  IMAD.WIDE R8, R121, 0x180, R22 ;  /* 0x0000018079087825 */ /* 0x000fe200078e0216 */
[----:B------:R-:W-:Y:S03]  /*2e20*/  BSSY B0, `(.L_x_28) ;  /* 0x0000735000007945 */ /* 0x000fe60003800000 */
[----:B------:R-:W-:Y:S02]  /*2e30*/  IMAD.IADD R3, R130, 0x1, -R3 ;  /* 0x0000000182037824 */ /* 0x000fe400078e0a03 */
[----:B------:R-:W-:-:S03]  /*2e40*/  IMAD.IADD R10, R124, 0x1, -R7 ;  /* 0x000000017c0a7824 */ /* 0x000fc600078e0a07 */
[----:B------:R-:W-:-:S04]  /*2e50*/  ISETP.GT.AND P0, PT, R3, RZ, PT ;  /* 0x000000ff0300720c */ /* 0x000fc80003f04270 */
[----:B------:R-:W-:Y:S01]  /*2e60*/  ISETP.GT.AND P2, PT, R10, RZ, P0 ;  /* 0x000000ff0a00720c */ /* 0x000fe20000744270 */
[-C--:B0-----:R-:W-:Y:S02]  /*2e70*/  IMAD R6, R9, R14.reuse, RZ ;  /* 0x0000000e09067224 */ /* 0x081fe400078e02ff */
[----:B------:R-:W-:-:S04]  /*2e80*/  IMAD.WIDE.U32 R164, R8, R14, R4 ;  /* 0x0000000e08a47225 */ /* 0x000fc800078e0004 */
[----:B------:R-:W-:-:S04]  /*2e90*/  IMAD R5, R8, R15, R6 ;  /* 0x0000000f08057224 */ /* 0x000fc800078e0206 */
[----:B------:R-:W-:Y:S01]  /*2ea0*/  IMAD.IADD R169, R165, 0x1, R5 ;  /* 0x00000001a5a97824 */ /* 0x000fe200078e0205 */
[----:B------:R-:W-:Y:S06]  /*2eb0*/  @!P1 BRA `(.L_x_29) ;  /* 0x0000005000049947 */ /* 0x000fec0003800000 */
[----:B------:R-:W0:Y:S01]  /*2ec0*/  LDC.64 R158, c[0x0][0x5b8] ;  /* 0x00016e00ff9e7b82 */ /* 0x000e220000000a00 */
[----:B------:R-:W-:-:S07]  /*2ed0*/  ULDC.64 UR4, c[0x0][0x5c0] ;  /* 0x0001700000047ab9 */ /* 0x000fce0000000a00 */
[----:B------:R-:W1:Y:S08]  /*2ee0*/  LDC.64 R12, c[0x0][0x5b0] ;  /* 0x00016c00ff0c7b82 */ /* 0x000e700000000a00 */
[----:B------:R-:W2:Y:S01]  /*2ef0*/  LDC.64 R120, c[0x0][0x5a8] ;  /* 0x00016a00ff787b82 */ /* 0x000ea20000000a00 */
[-C--:B0-----:R-:W-:Y:S02]  /*2f00*/  IMAD R4, R11, R158.reuse, RZ ;  /* 0x0000009e0b047224 */ /* 0x081fe400078e02ff */
[----:B------:R-:W-:-:S04]  /*2f10*/  IMAD.WIDE.U32 R166, R19, R158, R156 ;  /* 0x0000009e13a67225 */ /* 0x000fc800078e009c */
[----:B------:R-:W-:Y:S02]  /*2f20*/  IMAD R165, R19, R159, R4 ;  /* 0x0000009f13a57224 */ /* 0x000fe400078e0204 */
[-C--:B-1----:R-:W-:Y:S02]  /*2f30*/  IMAD R4, R9, R12.reuse, RZ ;  /* 0x0000000c09047224 */ /* 0x082fe400078e02ff */
[----:B------:R-:W-:Y:S02]  /*2f40*/  IMAD.IADD R161, R167, 0x1, R165 ;  /* 0x00000001a7a17824 */ /* 0x000fe400078e02a5 */
[----:B------:R-:W-:Y:S02]  /*2f50*/  IMAD.MOV.U32 R160, RZ, RZ, R166 ;  /* 0x000000ffffa07224 */ /* 0x000fe400078e00a6 */
[C---:B------:R-:W-:Y:S02]  /*2f60*/  IMAD R159, R8.reuse, R13, R4 ;  /* 0x0000000d089f7224 */ /* 0x040fe400078e0204 */
[----:B------:R-:W-:-:S04]  /*2f70*/  IMAD.WIDE.U32 R4, R8, R12, R160 ;  /* 0x0000000c08047225 */ /* 0x000fc800078e00a0 */
[----:B------:R-:W-:Y:S01]  /*2f80*/  IMAD.IADD R5, R5, 0x1, R159 ;  /* 0x0000000105057824 */ /* 0x000fe200078e029f */
[----:B--2---:R-:W-:-:S04]  /*2f90*/  LEA R6, P1, R4, R120, 0x1 ;  /* 0x0000007804067211 */ /* 0x004fc800078208ff */
[----:B------:R-:W-:-:S05]  /*2fa0*/  LEA.HI.X R7, R4, R121, R5, 0x1, P1 ;  /* 0x0000007904077211 */ /* 0x000fca00008f0c05 */
[----:B------:R-:W2:Y:S01]  /*2fb0*/  @P2 LDG.E.LTC128B.U16 R11, desc[UR44][R6.64] ;  /* 0x0000002c060b2981 */ /* 0x000ea2000c1e1520 */
[----:B------:R-:W-:Y:S01]  /*2fc0*/  IMAD.WIDE.U32 R20, R8, R12, R156 ;  /* 0x0000000c08147225 */ /* 0x000fe200078e009c */
[----:B------:R-:W-:Y:S01]  /*2fd0*/  ISETP.GT.AND P3, PT, R10, 0x1, P0 ;  /* 0x000000010a00780c */ /* 0x000fe20000764270 */
[----:B------:R-:W-:Y:S02]  /*2fe0*/  BSSY B1, `(.L_x_30) ;  /* 0x0000011000017945 */ /* 0x000fe40003800000 */
[----:B------:R-:W-:Y:S02]  /*2ff0*/  IMAD.IADD R21, R159, 0x1, R21 ;  /* 0x000000019f157824 */ /* 0x000fe400078e0215 */
[----:B------:R-:W-:-:S04]  /*3000*/  IMAD.WIDE.U32 R162, R19, R158, R20 ;  /* 0x0000009e13a27225 */ /* 0x000fc800078e0014 */
[----:B------:R-:W-:Y:S01]  /*3010*/  IMAD.IADD R21, R165, 0x1, R163 ;  /* 0x00000001a5157824 */ /* 0x000fe200078e02a3 */
[----:B------:R-:W-:Y:S01]  /*3020*/  SHF.L.U64.HI R163, R12, 0x3, R13 ;  /* 0x000000030ca37819 */ /* 0x000fe2000001020d */
[----:B--2---:R-:W-:-:S05]  /*3030*/  HADD2.F32 R4, -RZ, R11.H0_H0 ;  /* 0x2000000bff047230 */ /* 0x004fca0000004100 */
[----:B------:R-:W-:Y:S01]  /*3040*/  FMUL R5, R4, R123 ;  /* 0x0000007b04057220 */ /* 0x000fe20000400000 */
[----:B------:R-:W-:-:S03]  /*3050*/  LEA R4, P1, R164, UR4, 0x1 ;  /* 0x00000004a4047c11 */ /* 0x000fc6000f8208ff */
[----:B------:R-:W-:-:S05]  /*3060*/  FFMA R5, R88, R122, R5 ;  /* 0x0000007a58057223 */ /* 0x000fca0000000005 */
[----:B------:R-:W-:Y:S02]  /*3070*/  F2FP.F16.F32.PACK_AB R88, RZ, R5 ;  /* 0x00000005ff58723e */ /* 0x000fe400000000ff */
[----:B------:R-:W-:Y:S02]  /*3080*/  LEA.HI.X R5, R164, UR5, R169, 0x1, P1 ;  /* 0x00000005a4057c11 */ /* 0x000fe400088f0ca9 */
[----:B------:R-:W-:-:S03]  /*3090*/  LEA R20, P1, R162, R120, 0x1 ;  /* 0x00000078a2147211 */ /* 0x000fc600078208ff */
[----:B------:R0:W-:Y:S01]  /*30a0*/  @P2 STG.E.U16 desc[UR44][R4.64], R88 ;  /* 0x0000005804002986 */ /* 0x0001e2000c10152c */
[----:B------:R-:W-:Y:S01]  /*30b0*/  LEA.HI.X R21, R162, R121, R21, 0x1, P1 ;  /* 0x00000079a2157211 */ /* 0x000fe200008f0c15 */
[----:B------:R-:W-:Y:S01]  /*30c0*/  IMAD.SHL.U32 R162, R12, 0x8, RZ ;  /* 0x000000080ca27824 */ /* 0x000fe200078e00ff */
[----:B------:R-:W-:Y:S07]  /*30d0*/  @!P3 BRA `(.L_x_31) ;  /* 0x000000000004b947 */ /* 0x000fee0003800000 */
[----:B------:R1:W5:Y:S02]  /*30e0*/  LDG.E.LTC128B.U16 R11, desc[UR44][R20.64+0x2] ;  /* 0x0000022c140b7981 */ /* 0x000364000c1e1520 */
.L_x_31:
[----:B------:R-:W-:Y:S05]  /*30f0*/  BSYNC B1 ;  /* 0x0000000000017941 */ /* 0x000fea0003800000 */
.L_x_30:
[----:B0----5:R-:W-:Y:S01]  /*3100*/  HADD2.F32 R88, -RZ, R11.H0_H0 ;  /* 0x2000000bff587230 */ /* 0x021fe20000004100 */
[----:B------:R-:W-:Y:S01]  /*3110*/  ISETP.GT.AND P1, PT, R3, 0x8, PT ;  /* 0x000000080300780c */ /* 0x000fe20003f24270 */
[----:B------:R-:W-:Y:S01]  /*3120*/  IMAD.WIDE.U32 R162, R8, R12, R162 ;  /* 0x0000000c08a27225 */ /* 0x000fe200078e00a2 */
[----:B------:R-:W-:-:S03]  /*3130*/  PRMT R136, R11, 0x7610, R136 ;  /* 0x000076100b887816 */ /* 0x000fc60000000088 */
[----:B------:R-:W-:Y:S01]  /*3140*/  FMUL R88, R88, R123 ;  /* 0x0000007b58587220 */ /* 0x000fe20000400000 */
[----:B------:R-:W-:Y:S01]  /*3150*/  IMAD.IADD R159, R159, 0x1, R163 ;  /* 0x000000019f9f7824 */ /* 0x000fe200078e02a3 */
[----:B------:R-:W-:Y:S02]  /*3160*/  IADD3 R166, P4, R166, R162, RZ ;  /* 0x000000a2a6a67210 */ /* 0x000fe40007f9e0ff */
[----:B------:R-:W-:Y:S01]  /*3170*/  FFMA R88, R89, R122, R88 ;  /* 0x0000007a59587223 */ /* 0x000fe20000000058 */
[----:B------:R-:W-:Y:S02]  /*3180*/  ISETP.GT.AND P2, PT, R10, RZ, P1 ;  /* 0x000000ff0a00720c */ /* 0x000fe40000f44270 */
[----:B------:R-:W-:Y:S01]  /*3190*/  IMAD.X R160, R159, 0x1, R161, P4 ;  /* 0x000000019fa07824 */ /* 0x000fe200020e06a1 */
[----:B------:R-:W-:Y:S02]  /*31a0*/  LEA R8, P4, R166, R120, 0x1 ;  /* 0x00000078a6087211 */ /* 0x000fe400078808ff */
[----:B------:R-:W-:-:S02]  /*31b0*/  F2FP.F16.F32.PACK_AB R88, RZ, R88 ;  /* 0x00000058ff58723e */ /* 0x000fc400000000ff */
[----:B------:R-:W-:Y:S02]  /*31c0*/  LEA.HI.X R9, R166, R121, R160, 0x1, P4 ;  /* 0x00000079a6097211 */ /* 0x000fe400020f0ca0 */
[----:B------:R-:W-:-:S05]  /*31d0*/  PRMT R89, R88, 0x7610, R89 ;  /* 0x0000761058597816 */ /* 0x000fca0000000059 */
[----:B------:R0:W-:Y:S04]  /*31e0*/  @P3 STG.E.U16 desc[UR44][R4.64+0x2], R89 ;  /* 0x0000025904003986 */ /* 0x0001e8000c10152c */
[----:B------:R-:W2:Y:S01]  /*31f0*/  @P2 LDG.E.LTC128B.U16 R136, desc[UR44][R8.64] ;  /* 0x0000002c08882981 */ /* 0x000ea2000c1e1520 */
[C---:B------:R-:W-:Y:S01]  /*3200*/  SHF.L.U64.HI R15, R14.reuse, 0x4, R15 ;  /* 0x000000040e0f7819 */ /* 0x040fe2000001020f */
[----:B------:R-:W-:Y:S01]  /*3210*/  BSSY B1, `(.L_x_32) ;  /* 0x0000011000017945 */ /* 0x000fe20003800000 */
[----:B------:R-:W-:Y:S02]  /*3220*/  LEA R14, P4, R14, R4, 0x4 ;  /* 0x000000040e0e7211 */ /* 0x000fe400078820ff */
[----:B------:R-:W-:-:S03]  /*3230*/  IADD3 R88, P3, R156, R162, RZ ;  /* 0x000000a29c587210 */ /* 0x000fc60007f7e0ff */
[----:B------:R-:W-:Y:S02]  /*3240*/  IMAD.X R15, R15, 0x1, R5, P4 ;  /* 0x000000010f0f7824 */ /* 0x000fe400020e0605 */
[----:B0-----:R-:W-:Y:S01]  /*3250*/  IMAD.X R89, R157, 0x1, R159, P3 ;  /* 0x000000019d597824 */ /* 0x001fe200018e069f */
[----:B------:R-:W-:Y:S01]  /*3260*/  ISETP.GT.AND P3, PT, R10, 0x1, P1 ;  /* 0x000000010a00780c */ /* 0x000fe20000f64270 */
[----:B------:R-:W-:-:S04]  /*3270*/  IMAD.WIDE.U32 R158, R19, R158, R88 ;  /* 0x0000009e139e7225 */ /* 0x000fc800078e0058 */
[----:B------:R-:W-:Y:S01]  /*3280*/  IMAD.IADD R19, R165, 0x1, R159 ;  /* 0x00000001a5137824 */ /* 0x000fe200078e029f */
[----:B------:R-:W-:-:S04]  /*3290*/  LEA R88, P5, R158, R120, 0x1 ;  /* 0x000000789e587211 */ /* 0x000fc800078a08ff */
[----:B------:R-:W-:Y:S01]  /*32a0*/  LEA.HI.X R89, R158, R121, R19, 0x1, P5 ;  /* 0x000000799e597211 */ /* 0x000fe200028f0c13 */
[----:B--2---:R-:W-:-:S05]  /*32b0*/  HADD2.F32 R134, -RZ, R136.H0_H0 ;  /* 0x20000088ff867230 */ /* 0x004fca0000004100 */
[----:B------:R-:W-:-:S04]  /*32c0*/  FMUL R11, R134, R123 ;  /* 0x0000007b860b7220 */ /* 0x000fc80000400000 */
[----:B------:R-:W-:-:S05]  /*32d0*/  FFMA R11, R90, R122, R11 ;  /* 0x0000007a5a0b7223 */ /* 0x000fca000000000b */
[----:B------:R-:W-:-:S05]  /*32e0*/  F2FP.F16.F32.PACK_AB R11, RZ, R11 ;  /* 0x0000000bff0b723e */ /* 0x000fca00000000ff */
[----:B------:R0:W-:Y:S01]  /*32f0*/  @P2 STG.E.U16 desc[UR44][R14.64], R11 ;  /* 0x0000000b0e002986 */ /* 0x0001e2000c10152c */
[----:B------:R-:W-:Y:S05]  /*3300*/  @!P3 BRA `(.L_x_33) ;  /* 0x000000000004b947 */ /* 0x000fea0003800000 */
[----:B------:R2:W5:Y:S02]  /*3310*/  LDG.E.LTC128B.U16 R136, desc[UR44][R88.64+0x2] ;  /* 0x0000022c58887981 */ /* 0x000564000c1e1520 */
.L_x_33:
[----:B------:R-:W-:Y:S05]  /*3320*/  BSYNC B1 ;  /* 0x0000000000017941 */ /* 0x000fea0003800000 */
.L_x_32:
[----:B-----5:R-:W-:Y:S01]  /*3330*/  HADD2.F32 R90, -RZ, R136.H0_H0 ;  /* 0x20000088ff5a7230 */ /* 0x020fe20000004100 */
[----:B------:R-:W-:Y:S01]  /*3340*/  ISETP.GT.AND P2, PT, R10, 0x8, P0 ;  /* 0x000000080a00780c */ /* 0x000fe20000744270 */
[----:B------:R-:W-:Y:S03]  /*3350*/  BSSY B1, `(.L_x_34) ;  /* 0x0000007000017945 */ /* 0x000fe60003800000 */
[----:B------:R-:W-:-:S04]  /*3360*/  FMUL R90, R90, R123 ;  /* 0x0000007b5a5a7220 */ /* 0x000fc80000400000 */
[----:B------:R-:W-:-:S05]  /*3370*/  FFMA R90, R91, R122, R90 ;  /* 0x0000007a5b5a7223 */ /* 0x000fca000000005a */
[----:B------:R-:W-:-:S05]  /*3380*/  F2FP.F16.F32.PACK_AB R90, RZ, R90 ;  /* 0x0000005aff5a723e */ /* 0x000fca00000000ff */
[----:B------:R3:W-:Y:S01]  /*3390*/  @P3 STG.E.U16 desc[UR44][R14.64+0x2], R90 ;  /* 0x0000025a0e003986 */ /* 0x0007e2000c10152c */
[----:B------:R-:W-:Y:S05]  /*33a0*/  @!P2 BRA `(.L_x_35) ;  /* 0x000000000004a947 */ /* 0x000fea0003800000 */
[----:B------:R4:W5:Y:S02]  /*33b0*/  LDG.E.LTC128B.U16 R136, desc[UR44][R20.64+0x10] ;  /* 0x0000102c14887981 */ /* 0x000964000c1e1520 */
.L_x_35:
[----:B------:R-:W-:Y:S05]  /*33c0*/  BSYNC B1 ;  /* 0x0000000000017941 */ /* 0x000fea0003800000 */
.L_x_34:
[----:B---3-5:R-:W-:Y:S01]  /*33d0*/  HADD2.F32 R90, -RZ, R136.H0_H0 ;  /* 0x20000088ff5a7230 */ /* 0x028fe20000004100 */
[----:B------:R-:W-:Y:S01]  /*33e0*/  ISETP.GT.AND P3, PT, R10, 0x9, P0 ;  /* 0x000000090a00780c */ /* 0x000fe20000764270 */
[----:B------:R-:W-:Y:S03]  /*33f0*/  BSSY B1, `(.L_x_36) ;  /* 0x0000007000017945 */ /* 0x000fe60003800000 */
[----:B0-----:R-:W-:-:S04]  /*3400*/  FMUL R11, R90, R123 ;  /* 0x0000007b5a0b7220 */ /* 0x001fc80000400000 */
[----:B------:R-:W-:-:S05]  /*3410*/  FFMA R11, R92, R122, R11 ;  /* 0x0000007a5c0b7223 */ /* 0x000fca000000000b */
[----:B------:R-:W-:-:S05]  /*3420*/  F2FP.F16.F32.PACK_AB R11, RZ, R11 ;  /* 0x0000000bff0b723e */ /* 0x000fca00000000ff */
[----:B------:R0:W-:Y:S01]  /*3430*/  @P2 STG.E.U16 desc[UR44][R4.64+0x10], R11 ;  /* 0x0000100b04002986 */ /* 0x0001e2000c10152c */
[----:B------:R-:W-:Y:S05]  /*3440*/  @!P3 BRA `(.L_x_37) ;  /* 0x000000000004b947 */ /* 0x000fea0003800000 */
[----:B------:R3:W5:Y:S02]  /*3450*/  LDG.E.LTC128B.U16 R136, desc[UR44][R20.64+0x12] ;  /* 0x0000122c14887981 */ /* 0x000764000c1e1520 */
.L_x_37:
[----:B------:R-:W-:Y:S05]  /*3460*/  BSYNC B1 ;  /* 0x0000000000017941 */ /* 0x000fea0003800000 */
.L_x_36:
        /* <DEDUP_REMOVED lines=9> */
.L_x_39:
[----:B------:R-:W-:Y:S05]  /*3500*/  BSYNC B1 ;  /* 0x0000000000017941 */ /* 0x000fea0003800000 */
.L_x_38:
[----:B0----5:R-:W-:Y:S01]  /*3510*/  HADD2.F32 R90, -RZ, R136.H0_H0 ;  /* 0x20000088ff5a7230 */ /* 0x021fe20000004100 */
        /* <DEDUP_REMOVED lines=8> */
.L_x_41:
[----:B------:R-:W-:Y:S05]  /*35a0*/  BSYNC B1 ;  /* 0x0000000000017941 */ /* 0x000fea0003800000 */
.L_x_40:
        /* <DEDUP_REMOVED lines=9> */
.L_x_43:
[----:B------:R-:W-:Y:S05]  /*3640*/  BSYNC B1 ;  /* 0x0000000000017941 */ /* 0x000fea0003800000 */
.L_x_42:
        /* <DEDUP_REMOVED lines=9> */
.L_x_45:
[----:B------:R-:W-:Y:S05]  /*36e0*/  BSYNC B1 ;  /* 0x0000000000017941 */ /* 0x000fea0003800000 */
.L_x_44:
        /* <DEDUP_REMOVED lines=9> */
.L_x_47:
[----:B------:R-:W-:Y:S05]  /*3780*/  BSYNC B1 ;  /* 0x0000000000017941 */ /* 0x000fea0003800000 */
.L_x_46:
        /* <DEDUP_REMOVED lines=9> */
.L_x_49:
[----:B------:R-:W-:Y:S05]  /*3820*/  BSYNC B1 ;  /* 0x0000000000017941 */ /* 0x000fea0003800000 */
.L_x_48:
        /* <DEDUP_REMOVED lines=9> */
.L_x_51:
[----:B------:R-:W-:Y:S05]  /*38c0*/  BSYNC B1 ;  /* 0x0000000000017941 */ /* 0x000fea0003800000 */
.L_x_50:
        /* <DEDUP_REMOVED lines=9> */
.L_x_53:
[----:B------:R-:W-:Y:S05]  /*3960*/  BSYNC B1 ;  /* 0x0000000000017941 */ /* 0x000fea0003800000 */
.L_x_52:
        /* <DEDUP_REMOVED lines=9> */
.L_x_55:
[----:B------:R-:W-:Y:S05]  /*3a00*/  BSYNC B1 ;  /* 0x0000000000017941 */ /* 0x000fea0003800000 */
.L_x_54:
        /* <DEDUP_REMOVED lines=9> */
.L_x_57:
[----:B------:R-:W-:Y:S05]  /*3aa0*/  BSYNC B1 ;  /* 0x0000000000017941 */ /* 0x000fea0003800000 */
.L_x_56:
        /* <DEDUP_REMOVED lines=9> */
.L_x_59:
[----:B------:R-:W-:Y:S05]  /*3b40*/  BSYNC B1 ;  /* 0x0000000000017941 */ /* 0x000fea0003800000 */
.L_x_58:
        /* <DEDUP_REMOVED lines=9> */
.L_x_61:
[----:B------:R-:W-:Y:S05]  /*3be0*/  BSYNC B1 ;  /* 0x0000000000017941 */ /* 0x000fea0003800000 */
.L_x_60:
        /* <DEDUP_REMOVED lines=9> */
.L_x_63:
[----:B------:R-:W-:Y:S05]  /*3c80*/  BSYNC B1 ;  /* 0x0000000000017941 */ /* 0x000fea0003800000 */
.L_x_62:
        /* <DEDUP_REMOVED lines=9> */
.L_x_65:
[----:B------:R-:W-:Y:S05]  /*3d20*/  BSYNC B1 ;  /* 0x0000000000017941 */ /* 0x000fea0003800000 */
.L_x_64:
        /* <DEDUP_REMOVED lines=9> */
.L_x_67:
[----:B------:R-:W-:Y:S05]  /*3dc0*/  BSYNC B1 ;  /* 0x0000000000017941 */ /* 0x000fea0003800000 */
.L_x_66:
        /* <DEDUP_REMOVED lines=9> */
.L_x_69:
[----:B------:R-:W-:Y:S05]  /*3e60*/  BSYNC B1 ;  /* 0x0000000000017941 */ /* 0x000fea0003800000 */
.L_x_68:
        /* <DEDUP_REMOVED lines=9> */
.L_x_71:
[----:B------:R-:W-:Y:S05]  /*3f00*/  BSYNC B1 ;  /* 0x0000000000017941 */ /* 0x000fea0003800000 */
.L_x_70:
        /* <DEDUP_REMOVED lines=9> */
.L_x_73:
[----:B------:R-:W-:Y:S05]  /*3fa0*/  BSYNC B1 ;  /* 0x0000000000017941 */ /* 0x000fea0003800000 */
.L_x_72:
        /* <DEDUP_REMOVED lines=9> */
.L_x_75:
[----:B------:R-:W-:Y:S05]  /*4040*/  BSYNC B1 ;  /* 0x0000000000017941 */ /* 0x000fea0003800000 */
.L_x_74:
        /* <DEDUP_REMOVED lines=9> */
.L_x_77:
[----:B------:R-:W-:Y:S05]  /*40e0*/  BSYNC B1 ;  /* 0x0000000000017941 */ /* 0x000fea0003800000 */
.L_x_76:
        /* <DEDUP_REMOVED lines=9> */
.L_x_79:
[----:B------:R-:W-:Y:S05]  /*4180*/  BSYNC B1 ;  /* 0x0000000000017941 */ /* 0x000fea0003800000 */
.L_x_78:
        /* <DEDUP_REMOVED lines=9> */
.L_x_81:
[----:B------:R-:W-:Y:S05]  /*4220*/  BSYNC B1 ;  /* 0x0000000000017941 */ /* 0x000fea0003800000 */
.L_x_80:
        /* <DEDUP_REMOVED lines=9> */
.L_x_83:
[----:B------:R-:W-:Y:S05]  /*42c0*/  BSYNC B1 ;  /* 0x0000000000017941 */ /* 0x000fea0003800000 */
.L_x_82:
        /* <DEDUP_REMOVED lines=9> */
.L_x_85:
[----:B------:R-:W-:Y:S05]  /*4360*/  BSYNC B1 ;  /* 0x0000000000017941 */ /* 0x000fea0003800000 */
.L_x_84:
[----:B01-345:R-:W-:Y:S01]  /*4370*/  HADD2.F32 R20, -RZ, R136.H0_H0 ;  /* 0x20000088ff147230 */ /* 0x03bfe20000004100 */
        /* <DEDUP_REMOVED lines=8> */
.L_x_87:
[----:B------:R-:W-:Y:S05]  /*4400*/  BSYNC B1 ;  /* 0x0000000000017941 */ /* 0x000fea0003800000 */
.L_x_86:
        /* <DEDUP_REMOVED lines=9> */
.L_x_89:
[----:B------:R-:W-:Y:S05]  /*44a0*/  BSYNC B1 ;  /* 0x0000000000017941 */ /* 0x000fea0003800000 */
.L_x_88:
[----:B-----5:R-:W-:Y:S01]  /*44b0*/  HADD2.F32 R20, -RZ, R136.H0_H0 ;  /* 0x20000088ff147230 */ /* 0x020fe20000004100 */
[----:B------:R-:W-:Y:S01]  /*44c0*/  ISETP.GT.AND P1, PT, R3, 0x80, PT ;  /* 0x000000800300780c */ /* 0x000fe20003f24270 */
[C---:B0-----:R-:W-:Y:S01]  /*44d0*/  IMAD.SHL.U32 R11, R12.reuse, 0x100, RZ ;  /* 0x000001000c0b7824 */ /* 0x041fe200078e00ff */
[----:B------:R-:W-:Y:S01]  /*44e0*/  SHF.L.U64.HI R19, R12, 0x8, R13 ;  /* 0x000000080c137819 */ /* 0x000fe2000001020d */
[----:B------:R-:W-:Y:S01]  /*44f0*/  BSSY B1, `(.L_x_90) ;  /* 0x000000a000017945 */ /* 0x000fe20003800000 */
[----:B------:R-:W-:Y:S01]  /*4500*/  FMUL R20, R20, R123 ;  /* 0x0000007b14147220 */ /* 0x000fe20000400000 */
[----:B------:R-:W-:Y:S02]  /*4510*/  ISETP.GT.AND P3, PT, R10, RZ, P1 ;  /* 0x000000ff0a00720c */ /* 0x000fe40000f64270 */
[----:B------:R-:W-:Y:S01]  /*4520*/  IADD3 R12, P2, R11, R6, RZ ;  /* 0x000000060b0c7210 */ /* 0x000fe20007f5e0ff */
[----:B------:R-:W-:-:S04]  /*4530*/  FFMA R20, R119, R122, R20 ;  /* 0x0000007a77147223 */ /* 0x000fc80000000014 */
[----:B------:R-:W-:Y:S01]  /*4540*/  IMAD.X R13, R19, 0x1, R7, P2 ;  /* 0x00000001130d7824 */ /* 0x000fe200010e0607 */
[----:B------:R-:W-:-:S05]  /*4550*/  F2FP.F16.F32.PACK_AB R20, RZ, R20 ;  /* 0x00000014ff14723e */ /* 0x000fca00000000ff */
[----:B------:R0:W-:Y:S01]  /*4560*/  @P0 STG.E.U16 desc[UR44][R14.64+0x72], R20 ;  /* 0x000072140e000986 */ /* 0x0001e2000c10152c */
[----:B------:R-:W-:Y:S05]  /*4570*/  @!P3 BRA `(.L_x_91) ;  /* 0x000000000004b947 */ /* 0x000fea0003800000 */
[----:B------:R4:W5:Y:S02]  /*4580*/  LDG.E.LTC128B.U16 R136, desc[UR44][R12.64] ;  /* 0x0000002c0c887981 */ /* 0x000964000c1e1520 */
.L_x_91:
[----:B------:R-:W-:Y:S05]  /*4590*/  BSYNC B1 ;  /* 0x0000000000017941 */ /* 0x000fea0003800000 */
.L_x_90:
[----:B0----5:R-:W-:Y:S01]  /*45a0*/  HADD2.F32 R20, -RZ, R136.H0_H0 ;  /* 0x20000088ff147230 */ /* 0x021fe20000004100 */
[----:B------:R-:W-:Y:S01]  /*45b0*/  ISETP.GT.AND P2, PT, R10, 0x1, P1 ;  /* 0x000000010a00780c */ /* 0x000fe20000f44270 */
[----:B------:R-:W-:Y:S01]  /*45c0*/  BSSY B1, `(.L_x_92) ;  /* 0x000000c000017945 */ /* 0x000fe20003800000 */
[----:B------:R-:W-:Y:S02]  /*45d0*/  LOP3.LUT R91, R11, 0x2, RZ, 0xfc, !PT ;  /* 0x000000020b5b7812 */ /* 0x000fe400078efcff */
[----:B------:R-:W-:Y:S01]  /*45e0*/  FMUL R21, R20, R123 ;  /* 0x0000007b14157220 */ /* 0x000fe20000400000 */
[----:B------:R-:W-:-:S03]  /*45f0*/  IADD3 R20, P0, R4, R125, RZ ;  /* 0x0000007d04147210 */ /* 0x000fc60007f1e0ff */
[----:B------:R-:W-:-:S05]  /*4600*/  FFMA R21, R56, R122, R21 ;  /* 0x0000007a38157223 */ /* 0x000fca0000000015 */
[----:B------:R-:W-:Y:S01]  /*4610*/  F2FP.F16.F32.PACK_AB R56, RZ, R21 ;  /* 0x00000015ff38723e */ /* 0x000fe200000000ff */
[----:B------:R-:W-:-:S05]  /*4620*/  IMAD.X R21, R5, 0x1, R127, P0 ;  /* 0x0000000105157824 */ /* 0x000fca00000e067f */
[----:B------:R0:W-:Y:S01]  /*4630*/  @P3 STG.E.U16 desc[UR44][R20.64], R56 ;  /* 0x0000003814003986 */ /* 0x0001e2000c10152c */
[----:B------:R-:W-:Y:S05]  /*4640*/  @!P2 BRA `(.L_x_93) ;  /* 0x00000000000ca947 */ /* 0x000fea0003800000 */
[----:B-123--:R-:W-:-:S05]  /*4650*/  IADD3 R88, P0, R91, R6, RZ ;  /* 0x000000065b587210 */ /* 0x00efca0007f1e0ff */
[----:B------:R-:W-:-:S05]  /*4660*/  IMAD.X R89, R19, 0x1, R7, P0 ;  /* 0x0000000113597824 */ /* 0x000fca00000e0607 */
[----:B------:R1:W5:Y:S03]  /*4670*/  LDG.E.LTC128B.U16 R136, desc[UR44][R88.64] ;  /* 0x0000002c58887981 */ /* 0x000366000c1e1520 */
.L_x_93:
[----:B------:R-:W-:Y:S05]  /*4680*/  BSYNC B1 ;  /* 0x0000000000017941 */ /* 0x000fea0003800000 */
.L_x_92:
[----:B0----5:R-:W-:Y:S01]  /*4690*/  HADD2.F32 R56, -RZ, R136.H0_H0 ;  /* 0x20000088ff387230 */ /* 0x021fe20000004100 */
[----:B-123--:R-:W-:Y:S01]  /*46a0*/  IADD3 R88, P4, R4, R129, RZ ;  /* 0x0000008104587210 */ /* 0x00efe20007f9e0ff */
[----:B------:R-:W-:Y:S01]  /*46b0*/  BSSY B1, `(.L_x_94) ;  /* 0x000000d000017945 */ /* 0x000fe20003800000 */
[----:B------:R-:W-:Y:S02]  /*46c0*/  ISETP.GT.AND P0, PT, R3, 0x88, PT ;  /* 0x000000880300780c */ /* 0x000fe40003f04270 */
[----:B------:R-:W-:Y:S01]  /*46d0*/  FMUL R56, R56, R123 ;  /* 0x0000007b38387220 */ /* 0x000fe20000400000 */
[----:B------:R-:W-:Y:S01]  /*46e0*/  IMAD.X R89, R5, 0x1, R127, P4 ;  /* 0x0000000105597824 */ /* 0x000fe200020e067f */
[----:B------:R-:W-:Y:S02]  /*46f0*/  ISETP.GT.AND P3, PT, R10, RZ, P0 ;  /* 0x000000ff0a00720c */ /* 0x000fe40000764270 */
[----:B------:R-:W-:-:S05]  /*4700*/  FFMA R56, R57, R122, R56 ;  /* 0x0000007a39387223 */ /* 0x000fca0000000038 */
[----:B------:R-:W-:Y:S02]  /*4710*/  F2FP.F16.F32.PACK_AB R57, RZ, R56 ;  /* 0x00000038ff39723e */ /* 0x000fe400000000ff */
[----:B------:R-:W-:Y:S02]  /*4720*/  IADD3 R56, P4, R11, R8, RZ ;  /* 0x000000080b387210 */ /* 0x000fe40007f9e0ff */
[----:B------:R-:W-:-:S03]  /*4730*/  PRMT R90, R57, 0x7610, R90 ;  /* 0x00007610395a7816 */ /* 0x000fc6000000005a */
[----:B------:R-:W-:Y:S02]  /*4740*/  IMAD.X R57, R19, 0x1, R9, P4 ;  /* 0x0000000113397824 */ /* 0x000fe400020e0609 */
[----:B------:R0:W-:Y:S01]  /*4750*/  @P2 STG.E.U16 desc[UR44][R88.64], R90 ;  /* 0x0000005a58002986 */ /* 0x0001e2000c10152c */
[----:B------:R-:W-:Y:S05]  /*4760*/  @!P3 BRA `(.L_x_95) ;  /* 0x000000000004b947 */ /* 0x000fea0003800000 */
[----:B------:R1:W5:Y:S02]  /*4770*/  LDG.E.LTC128B.U16 R136, desc[UR44][R56.64] ;  /* 0x0000002c38887981 */ /* 0x000364000c1e1520 */
.L_x_95:
[----:B------:R-:W-:Y:S05]  /*4780*/  BSYNC B1 ;  /* 0x0000000000017941 */ /* 0x000fea0003800000 */
.L_x_94:
[----:B0----5:R-:W-:Y:S01]  /*4790*/  HADD2.F32 R88, -RZ, R136.H0_H0 ;  /* 0x20000088ff587230 */ /* 0x021fe20000004100 */
[----:B------:R-:W-:Y:S01]  /*47a0*/  ISETP.GT.AND P2, PT, R10, 0x1, P0 ;  /* 0x000000010a00780c */ /* 0x000fe20000744270 */
[----:B------:R-:W-:Y:S03]  /*47b0*/  BSSY B1, `(.L_x_96) ;  /* 0x000000b000017945 */ /* 0x000fe60003800000 */
[----:B------:R-:W-:Y:S01]  /*47c0*/  FMUL R89, R88, R123 ;  /* 0x0000007b58597220 */ /* 0x000fe20000400000 */
[----:B------:R-:W-:-:S03]  /*47d0*/  IADD3 R88, P4, R14, R125, RZ ;  /* 0x0000007d0e587210 */ /* 0x000fc60007f9e0ff */
[----:B------:R-:W-:-:S05]  /*47e0*/  FFMA R89, R58, R122, R89 ;  /* 0x0000007a3a597223 */ /* 0x000fca0000000059 */
[----:B------:R-:W-:Y:S01]  /*47f0*/  F2FP.F16.F32.PACK_AB R58, RZ, R89 ;  /* 0x00000059ff3a723e */ /* 0x000fe200000000ff */
[----:B------:R-:W-:-:S05]  /*4800*/  IMAD.X R89, R15, 0x1, R127, P4 ;  /* 0x000000010f597824 */ /* 0x000fca00020e067f */
[----:B------:R0:W-:Y:S01]  /*4810*/  @P3 STG.E.U16 desc[UR44][R88.64], R58 ;  /* 0x0000003a58003986 */ /* 0x0001e2000c10152c */
[----:B------:R-:W-:Y:S05]  /*4820*/  @!P2 BRA `(.L_x_97) ;  /* 0x00000000000ca947 */ /* 0x000fea0003800000 */
[----:B------:R-:W-:-:S05]  /*4830*/  IADD3 R92, P3, R91, R8, RZ ;  /* 0x000000085b5c7210 */ /* 0x000fca0007f7e0ff */
[----:B------:R-:W-:-:S05]  /*4840*/  IMAD.X R93, R19, 0x1, R9, P3 ;  /* 0x00000001135d7824 */ /* 0x000fca00018e0609 */
[----:B------:R2:W5:Y:S03]  /*4850*/  LDG.E.LTC128B.U16 R136, desc[UR44][R92.64] ;  /* 0x0000002c5c887981 */ /* 0x000566000c1e1520 */
.L_x_97:
[----:B------:R-:W-:Y:S05]  /*4860*/  BSYNC B1 ;  /* 0x0000000000017941 */ /* 0x000fea0003800000 */
.L_x_96:
[----:B0----5:R-:W-:Y:S01]  /*4870*/  HADD2.F32 R58, -RZ, R136.H0_H0 ;  /* 0x20000088ff3a7230 */ /* 0x021fe20000004100 */
[----:B--2---:R-:W-:Y:S01]  /*4880*/  IADD3 R92, P4, R14, R129, RZ ;  /* 0x000000810e5c7210 */ /* 0x004fe20007f9e0ff */
[----:B------:R-:W-:Y:S01]  /*4890*/  BSSY B1, `(.L_x_98) ;  /* 0x000000c000017945 */ /* 0x000fe20003800000 */
[----:B------:R-:W-:Y:S02]  /*48a0*/  ISETP.GT.AND P3, PT, R10, 0x8, P1 ;  /* 0x000000080a00780c */ /* 0x000fe40000f64270 */
[----:B------:R-:W-:Y:S01]  /*48b0*/  FMUL R58, R58, R123 ;  /* 0x0000007b3a3a7220 */ /* 0x000fe20000400000 */
[----:B------:R-:W-:-:S03]  /*48c0*/  IMAD.X R93, R15, 0x1, R127, P4 ;  /* 0x000000010f5d7824 */ /* 0x000fc600020e067f */
[----:B------:R-:W-:Y:S01]  /*48d0*/  FFMA R58, R59, R122, R58 ;  /* 0x0000007a3b3a7223 */ /* 0x000fe2000000003a */
[----:B------:R-:W-:-:S04]  /*48e0*/  LOP3.LUT R59, R11, 0x10, RZ, 0xfc, !PT ;  /* 0x000000100b3b7812 */ /* 0x000fc800078efcff */
[----:B------:R-:W-:-:S05]  /*48f0*/  F2FP.F16.F32.PACK_AB R58, RZ, R58 ;  /* 0x0000003aff3a723e */ /* 0x000fca00000000ff */
[----:B------:R0:W-:Y:S01]  /*4900*/  @P2 STG.E.U16 desc[UR44][R92.64], R58 ;  /* 0x0000003a5c002986 */ /* 0x0001e2000c10152c */
[----:B------:R-:W-:Y:S05]  /*4910*/  @!P3 BRA `(.L_x_99) ;  /* 0x00000000000cb947 */ /* 0x000fea0003800000 */
[----:B0-----:R-:W-:-:S05]  /*4920*/  IADD3 R92, P2, R59, R6, RZ ;  /* 0x000000063b5c7210 */ /* 0x001fca0007f5e0ff */
[----:B------:R-:W-:-:S05]  /*4930*/  IMAD.X R93, R19, 0x1, R7, P2 ;  /* 0x00000001135d7824 */ /* 0x000fca00010e0607 */
[----:B------:R2:W5:Y:S03]  /*4940*/  LDG.E.LTC128B.U16 R136, desc[UR44][R92.64] ;  /* 0x0000002c5c887981 */ /* 0x000566000c1e1520 */
.L_x_99:
[----:B------:R-:W-:Y:S05]  /*4950*/  BSYNC B1 ;  /* 0x0000000000017941 */ /* 0x000fea0003800000 */
.L_x_98:
[----:B0----5:R-:W-:Y:S01]  /*4960*/  HADD2.F32 R58, -RZ, R136.H0_H0 ;  /* 0x20000088ff3a7230 */ /* 0x021fe20000004100 */
[----:B------:R-:W-:Y:S01]  /*4970*/  IADD3 R94, P4, R4, R131, RZ ;  /* 0x00000083045e7210 */ /* 0x000fe20007f9e0ff */
[----:B------:R-:W-:Y:S01]  /*4980*/  BSSY B1, `(.L_x_100) ;  /* 0x000000d000017945 */ /* 0x000fe20003800000 */
[----:B------:R-:W-:Y:S02]  /*4990*/  ISETP.GT.AND P2, PT, R10, 0x9, P1 ;  /* 0x000000090a00780c */ /* 0x000fe40000f44270 */
[----:B--2---:R-:W-:Y:S01]  /*49a0*/  FMUL R93, R58, R123 ;  /* 0x0000007b3a5d7220 */ /* 0x004fe20000400000 */
[----:B------:R-:W-:-:S03]  /*49b0*/  IMAD.X R95, R5, 0x1, R127, P4 ;  /* 0x00000001055f7824 */ /* 0x000fc600020e067f */
[----:B------:R-:W-:-:S05]  /*49c0*/  FFMA R93, R60, R122, R93 ;  /* 0x0000007a3c5d7223 */ /* 0x000fca000000005d */
[----:B------:R-:W-:-:S04]  /*49d0*/  F2FP.F16.F32.PACK_AB R93, RZ, R93 ;  /* 0x0000005dff5d723e */ /* 0x000fc800000000ff */
[----:B------:R-:W-:Y:S02]  /*49e0*/  PRMT R58, R93, 0x7610, R58 ;  /* 0x000076105d3a7816 */ /* 0x000fe4000000003a */
[----:B------:R-:W-:-:S03]  /*49f0*/  LOP3.LUT R93, R11, 0x12, RZ, 0xfc, !PT ;  /* 0x000000120b5d7812 */ /* 0x000fc600078efcff */
[----:B------:R0:W-:Y:S01]  /*4a00*/  @P3 STG.E.U16 desc[UR44][R94.64], R58 ;  /* 0x0000003a5e003986 */ /* 0x0001e2000c10152c */
[----:B------:R-:W-:Y:S05]  /*4a10*/  @!P2 BRA `(.L_x_101) ;  /* 0x00000000000ca947 */ /* 0x000fea0003800000 */
[----:B0-----:R-:W-:-:S05]  /*4a20*/  IADD3 R94, P3, R93, R6, RZ ;  /* 0x000000065d5e7210 */ /* 0x001fca0007f7e0ff */
[----:B------:R-:W-:-:S05]  /*4a30*/  IMAD.X R95, R19, 0x1, R7, P3 ;  /* 0x00000001135f7824 */ /* 0x000fca00018e0607 */
[----:B------:R2:W5:Y:S03]  /*4a40*/  LDG.E.LTC128B.U16 R136, desc[UR44][R94.64] ;  /* 0x0000002c5e887981 */ /* 0x000566000c1e1520 */
.L_x_101:
[----:B------:R-:W-:Y:S05]  /*4a50*/  BSYNC B1 ;  /* 0x0000000000017941 */ /* 0x000fea0003800000 */
.L_x_100:
[----:B0----5:R-:W-:Y:S01]  /*4a60*/  HADD2.F32 R58, -RZ, R136.H0_H0 ;  /* 0x20000088ff3a7230 */ /* 0x021fe20000004100 */
[----:B------:R-:W-:Y:S01]  /*4a70*/  IADD3 R60, P4, R4, R133, RZ ;  /* 0x00000085043c7210 */ /* 0x000fe20007f9e0ff */
[----:B------:R-:W-:Y:S01]  /*4a80*/  BSSY B1, `(.L_x_102) ;  /* 0x000000b000017945 */ /* 0x000fe20003800000 */
[----:B------:R-:W-:Y:S02]  /*4a90*/  ISETP.GT.AND P3, PT, R10, 0x8, P0 ;  /* 0x000000080a00780c */ /* 0x000fe40000764270 */
[----:B------:R-:W-:-:S04]  /*4aa0*/  FMUL R58, R58, R123 ;  /* 0x0000007b3a3a7220 */ /* 0x000fc80000400000 */
[----:B------:R-:W-:Y:S01]  /*4ab0*/  FFMA R58, R61, R122, R58 ;  /* 0x0000007a3d3a7223 */ /* 0x000fe2000000003a */
[----:B------:R-:W-:-:S04]  /*4ac0*/  IMAD.X R61, R5, 0x1, R127, P4 ;  /* 0x00000001053d7824 */ /* 0x000fc800020e067f */
[----:B------:R-:W-:-:S05]  /*4ad0*/  F2FP.F16.F32.PACK_AB R58, RZ, R58 ;  /* 0x0000003aff3a723e */ /* 0x000fca00000000ff */
[----:B------:R0:W-:Y:S01]  /*4ae0*/  @P2 STG.E.U16 desc[UR44][R60.64], R58 ;  /* 0x0000003a3c002986 */ /* 0x0001e2000c10152c */
[----:B------:R-:W-:Y:S05]  /*4af0*/  @!P3 BRA `(.L_x_103) ;  /* 0x00000000000cb947 */ /* 0x000fea0003800000 */
[----:B0-----:R-:W-:-:S05]  /*4b00*/  IADD3 R60, P2, R59, R8, RZ ;  /* 0x000000083b3c7210 */ /* 0x001fca0007f5e0ff */
[----:B------:R-:W-:-:S05]  /*4b10*/  IMAD.X R61, R19, 0x1, R9, P2 ;  /* 0x00000001133d7824 */ /* 0x000fca00010e0609 */
[----:B------:R3:W5:Y:S03]  /*4b20*/  LDG.E.LTC128B.U16 R136, desc[UR44][R60.64] ;  /* 0x0000002c3c887981 */ /* 0x000766000c1e1520 */
.L_x_103:
[----:B------:R-:W-:Y:S05]  /*4b30*/  BSYNC B1 ;  /* 0x0000000000017941 */ /* 0x000fea0003800000 */
.L_x_102:
[----:B0----5:R-:W-:Y:S01]  /*4b40*/  HADD2.F32 R58, -RZ, R136.H0_H0 ;  /* 0x20000088ff3a7230 */ /* 0x021fe20000004100 */
[----:B---3--:R-:W-:Y:S01]  /*4b50*/  IADD3 R60, P4, R14, R131, RZ ;  /* 0x000000830e3c7210 */ /* 0x008fe20007f9e0ff */
[----:B------:R-:W-:Y:S01]  /*4b60*/  BSSY B1, `(.L_x_104) ;  /* 0x000000b000017945 */ /* 0x000fe20003800000 */
[----:B------:R-:W-:Y:S02]  /*4b70*/  ISETP.GT.AND P2, PT, R10, 0x9, P0 ;  /* 0x000000090a00780c */ /* 0x000fe40000744270 */
[----:B------:R-:W-:-:S04]  /*4b80*/  FMUL R61, R58, R123 ;  /* 0x0000007b3a3d7220 */ /* 0x000fc80000400000 */
[----:B------:R-:W-:-:S05]  /*4b90*/  FFMA R61, R62, R122, R61 ;  /* 0x0000007a3e3d7223 */ /* 0x000fca000000003d */
[----:B------:R-:W-:Y:S01]  /*4ba0*/  F2FP.F16.F32.PACK_AB R58, RZ, R61 ;  /* 0x0000003dff3a723e */ /* 0x000fe200000000ff */
[----:B------:R-:W-:-:S05]  /*4bb0*/  IMAD.X R61, R15, 0x1, R127, P4 ;  /* 0x000000010f3d7824 */ /* 0x000fca00020e067f */
[----:B------:R0:W-:Y:S01]  /*4bc0*/  @P3 STG.E.U16 desc[UR44][R60.64], R58 ;  /* 0x0000003a3c003986 */ /* 0x0001e2000c10152c */
[----:B------:R-:W-:Y:S05]  /*4bd0*/  @!P2 BRA `(.L_x_105) ;  /* 0x00000000000ca947 */ /* 0x000fea0003800000 */
[----:B0-----:R-:W-:-:S05]  /*4be0*/  IADD3 R60, P3, R93, R8, RZ ;  /* 0x000000085d3c7210 */ /* 0x001fca0007f7e0ff */
[----:B------:R-:W-:-:S05]  /*4bf0*/  IMAD.X R61, R19, 0x1, R9, P3 ;  /* 0x00000001133d7824 */ /* 0x000fca00018e0609 */
[----:B------:R3:W5:Y:S03]  /*4c00*/  LDG.E.LTC128B.U16 R136, desc[UR44][R60.64] ;  /* 0x0000002c3c887981 */ /* 0x000766000c1e1520 */
.L_x_105:
[----:B------:R-:W-:Y:S05]  /*4c10*/  BSYNC B1 ;  /* 0x0000000000017941 */ /* 0x000fea0003800000 */
.L_x_104:
[----:B0----5:R-:W-:Y:S01]  /*4c20*/  HADD2.F32 R58, -RZ, R136.H0_H0 ;  /* 0x20000088ff3a7230 */ /* 0x021fe20000004100 */
[----:B------:R-:W-:Y:S01]  /*4c30*/  IADD3 R62, P4, R14, R133, RZ ;  /* 0x000000850e3e7210 */ /* 0x000fe20007f9e0ff */
[----:B------:R-:W-:Y:S01]  /*4c40*/  BSSY B1, `(.L_x_106) ;  /* 0x000000c000017945 */ /* 0x000fe20003800000 */
[----:B------:R-:W-:Y:S02]  /*4c50*/  ISETP.GT.AND P3, PT, R10, 0x10, P1 ;  /* 0x000000100a00780c */ /* 0x000fe40000f64270 */
[----:B------:R-:W-:Y:S01]  /*4c60*/  FMUL R58, R58, R123 ;  /* 0x0000007b3a3a7220 */ /* 0x000fe20000400000 */
[----:B---3--:R-:W-:-:S03]  /*4c70*/  LOP3.LUT R61, R11, 0x20, RZ, 0xfc, !PT ;  /* 0x000000200b3d7812 */ /* 0x008fc600078efcff */
        /* <DEDUP_REMOVED lines=8> */
.L_x_107:
[----:B------:R-:W-:Y:S05]  /*4d00*/  BSYNC B1 ;  /* 0x0000000000017941 */ /* 0x000fea0003800000 */
.L_x_106:
[----:B0----5:R-:W-:Y:S01]  /*4d10*/  HADD2.F32 R58, -RZ, R136.H0_H0 ;  /* 0x20000088ff3a7230 */ /* 0x021fe20000004100 */
[----:B--2---:R-:W-:Y:S01]  /*4d20*/  IADD3 R94, P4, R4, R135, RZ ;  /* 0x00000087045e7210 */ /* 0x004fe20007f9e0ff */
[----:B------:R-:W-:Y:S01]  /*4d30*/  BSSY B1, `(.L_x_108) ;  /* 0x000000d000017945 */ /* 0x000fe20003800000 */
[----:B------:R-:W-:Y:S02]  /*4d40*/  ISETP.GT.AND P2, PT, R10, 0x11, P1 ;  /* 0x000000110a00780c */ /* 0x000fe40000f44270 */
[----:B---3--:R-:W-:Y:S01]  /*4d50*/  FMUL R63, R58, R123 ;  /* 0x0000007b3a3f7220 */ /* 0x008fe20000400000 */
        /* <DEDUP_REMOVED lines=10> */
.L_x_109:
[----:B------:R-:W-:Y:S05]  /*4e00*/  BSYNC B1 ;  /* 0x0000000000017941 */ /* 0x000fea0003800000 */
.L_x_108:
        /* <DEDUP_REMOVED lines=13> */
.L_x_111:
[----:B------:R-:W-:Y:S05]  /*4ee0*/  BSYNC B1 ;  /* 0x0000000000017941 */ /* 0x000fea0003800000 */
.L_x_110:
        /* <DEDUP_REMOVED lines=13> */
.L_x_113:
[----:B------:R-:W-:Y:S05]  /*4fc0*/  BSYNC B1 ;  /* 0x0000000000017941 */ /* 0x000fea0003800000 */
.L_x_112:
        /* <DEDUP_REMOVED lines=14> */
.L_x_115:
[----:B------:R-:W-:Y:S05]  /*50b0*/  BSYNC B1 ;  /* 0x0000000000017941 */ /* 0x000fea0003800000 */
.L_x_114:
        /* <DEDUP_REMOVED lines=15> */
.L_x_117:
[----:B------:R-:W-:Y:S05]  /*51b0*/  BSYNC B1 ;  /* 0x0000000000017941 */ /* 0x000fea0003800000 */
.L_x_116:
        /* <DEDUP_REMOVED lines=13> */
.L_x_119:
[----:B------:R-:W-:Y:S05]  /*5290*/  BSYNC B1 ;  /* 0x0000000000017941 */ /* 0x000fea0003800000 */
.L_x_118:
        /* <DEDUP_REMOVED lines=13> */
.L_x_121:
[----:B------:R-:W-:Y:S05]  /*5370*/  BSYNC B1 ;  /* 0x0000000000017941 */ /* 0x000fea0003800000 */
.L_x_120:
        /* <DEDUP_REMOVED lines=14> */
.L_x_123:
[----:B------:R-:W-:Y:S05]  /*5460*/  BSYNC B1 ;  /* 0x0000000000017941 */ /* 0x000fea0003800000 */
.L_x_122:
        /* <DEDUP_REMOVED lines=15> */
.L_x_125:
[----:B------:R-:W-:Y:S05]  /*5560*/  BSYNC B1 ;  /* 0x0000000000017941 */ /* 0x000fea0003800000 */
.L_x_124:
        /* <DEDUP_REMOVED lines=13> */
.L_x_127:
[----:B------:R-:W-:Y:S05]  /*5640*/  BSYNC B1 ;  /* 0x0000000000017941 */ /* 0x000fea0003800000 */
.L_x_126:
        /* <DEDUP_REMOVED lines=13> */
.L_x_129:
[----:B------:R-:W-:Y:S05]  /*5720*/  BSYNC B1 ;  /* 0x0000000000017941 */ /* 0x000fea0003800000 */
.L_x_128:
        /* <DEDUP_REMOVED lines=14> */
.L_x_131:
[----:B------:R-:W-:Y:S05]  /*5810*/  BSYNC B1 ;  /* 0x0000000000017941 */ /* 0x000fea0003800000 */
.L_x_130:
        /* <DEDUP_REMOVED lines=15> */
.L_x_133:
[----:B------:R-:W-:Y:S05]  /*5910*/  BSYNC B1 ;  /* 0x0000000000017941 */ /* 0x000fea0003800000 */
.L_x_132:
        /* <DEDUP_REMOVED lines=13> */
.L_x_135:
[----:B------:R-:W-:Y:S05]  /*59f0*/  BSYNC B1 ;  /* 0x0000000000017941 */ /* 0x000fea0003800000 */
.L_x_134:
        /* <DEDUP_REMOVED lines=13> */
.L_x_137:
[----:B------:R-:W-:Y:S05]  /*5ad0*/  BSYNC B1 ;  /* 0x0000000000017941 */ /* 0x000fea0003800000 */
.L_x_136:
        /* <DEDUP_REMOVED lines=14> */
.L_x_139:
[----:B------:R-:W-:Y:S05]  /*5bc0*/  BSYNC B1 ;  /* 0x0000000000017941 */ /* 0x000fea0003800000 */
.L_x_138:
        /* <DEDUP_REMOVED lines=15> */
.L_x_141:
[----:B------:R-:W-:Y:S05]  /*5cc0*/  BSYNC B1 ;  /* 0x0000000000017941 */ /* 0x000fea0003800000 */
.L_x_140:
        /* <DEDUP_REMOVED lines=13> */
.L_x_143:
[----:B------:R-:W-:Y:S05]  /*5da0*/  BSYNC B1 ;  /* 0x0000000000017941 */ /* 0x000fea0003800000 */
.L_x_142:
        /* <DEDUP_REMOVED lines=13> */
.L_x_145:
[----:B------:R-:W-:Y:S05]  /*5e80*/  BSYNC B1 ;  /* 0x0000000000017941 */ /* 0x000fea0003800000 */
.L_x_144:
        /* <DEDUP_REMOVED lines=14> */
.L_x_147:
[----:B------:R-:W-:Y:S05]  /*5f70*/  BSYNC B1 ;  /* 0x0000000000017941 */ /* 0x000fea0003800000 */
.L_x_146:
[----:B0----5:R-:W-:Y:S01]  /*5f80*/  HADD2.F32 R58, -RZ, R136.H0_H0 ;  /* 0x20000088ff3a7230 */ /* 0x021fe20000004100 */
[----:B---3--:R-:W-:Y:S02]  /*5f90*/  LOP3.LUT R83, R11, 0x72, RZ, 0xfc, !PT ;  /* 0x000000720b537812 */ /* 0x008fe400078efcff */
[----:B------:R-:W-:Y:S02]  /*5fa0*/  ISETP.GT.AND P1, PT, R10, 0x39, P1 ;  /* 0x000000390a00780c */ /* 0x000fe40000f24270 */
[----:B--2---:R-:W-:Y:S01]  /*5fb0*/  FMUL R95, R58, R123 ;  /* 0x0000007b3a5f7220 */ /* 0x004fe20000400000 */
[----:B------:R-:W-:Y:S02]  /*5fc0*/  IADD3 R94, P2, R4, R155, RZ ;  /* 0x0000009b045e7210 */ /* 0x000fe40007f5e0ff */
[----:B------:R-:W-:Y:S01]  /*5fd0*/  IADD3 R96, P4, R83, R6, RZ ;  /* 0x0000000653607210 */ /* 0x000fe20007f9e0ff */
[----:B------:R-:W-:-:S04]  /*5fe0*/  FFMA R95, R84, R122, R95 ;  /* 0x0000007a545f7223 */ /* 0x000fc8000000005f */
[----:B------:R-:W-:Y:S01]  /*5ff0*/  IMAD.X R97, R19, 0x1, R7, P4 ;  /* 0x0000000113617824 */ /* 0x000fe200020e0607 */
[----:B------:R-:W-:Y:S01]  /*6000*/  F2FP.F16.F32.PACK_AB R6, RZ, R95 ;  /* 0x0000005fff06723e */ /* 0x000fe200000000ff */
[----:B------:R-:W-:-:S03]  /*6010*/  IMAD.X R95, R5, 0x1, R127, P2 ;  /* 0x00000001055f7824 */ /* 0x000fc600010e067f */
[----:B------:R-:W-:-:S05]  /*6020*/  PRMT R58, R6, 0x7610, R58 ;  /* 0x00007610063a7816 */ /* 0x000fca000000003a */
[----:B------:R0:W-:Y:S04]  /*6030*/  @P3 STG.E.U16 desc[UR44][R94.64], R58 ;  /* 0x0000003a5e003986 */ /* 0x0001e8000c10152c */
[----:B------:R-:W2:Y:S01]  /*6040*/  @P1 LDG.E.LTC128B.U16 R136, desc[UR44][R96.64] ;  /* 0x0000002c60881981 */ /* 0x000ea2000c1e1520 */
[----:B------:R-:W-:Y:S01]  /*6050*/  LOP3.LUT R7, R125, 0x72, RZ, 0xfc, !PT ;  /* 0x000000727d077812 */ /* 0x000fe200078efcff */
[----:B------:R-:W-:Y:S01]  /*6060*/  BSSY B1, `(.L_x_148) ;  /* 0x000000d000017945 */ /* 0x000fe20003800000 */
[----:B------:R-:W-:Y:S02]  /*6070*/  ISETP.GT.AND P2, PT, R10, 0x38, P0 ;  /* 0x000000380a00780c */ /* 0x000fe40000744270 */
[----:B------:R-:W-:-:S05]  /*6080*/  IADD3 R4, P3, R7, R4, RZ ;  /* 0x0000000407047210 */ /* 0x000fca0007f7e0ff */
[----:B------:R-:W-:Y:S02]  /*6090*/  IMAD.X R5, R5, 0x1, R127, P3 ;  /* 0x0000000105057824 */ /* 0x000fe400018e067f */
[----:B--2---:R-:W-:-:S05]  /*60a0*/  HADD2.F32 R6, -RZ, R136.H0_H0 ;  /* 0x20000088ff067230 */ /* 0x004fca0000004100 */
[----:B------:R-:W-:-:S04]  /*60b0*/  FMUL R6, R6, R123 ;  /* 0x0000007b06067220 */ /* 0x000fc80000400000 */
[----:B------:R-:W-:-:S05]  /*60c0*/  FFMA R6, R85, R122, R6 ;  /* 0x0000007a55067223 */ /* 0x000fca0000000006 */
[----:B------:R-:W-:-:S05]  /*60d0*/  F2FP.F16.F32.PACK_AB R6, RZ, R6 ;  /* 0x00000006ff06723e */ /* 0x000fca00000000ff */
[----:B------:R0:W-:Y:S01]  /*60e0*/  @P1 STG.E.U16 desc[UR44][R4.64], R6 ;  /* 0x0000000604001986 */ /* 0x0001e2000c10152c */
[----:B------:R-:W-:Y:S05]  /*60f0*/  @!P2 BRA `(.L_x_149) ;  /* 0x00000000000ca947 */ /* 0x000fea0003800000 */
[----:B0-----:R-:W-:-:S05]  /*6100*/  IADD3 R4, P1, R81, R8, RZ ;  /* 0x0000000851047210 */ /* 0x001fca0007f3e0ff */
[----:B------:R-:W-:-:S05]  /*6110*/  IMAD.X R5, R19, 0x1, R9, P1 ;  /* 0x0000000113057824 */ /* 0x000fca00008e0609 */
[----:B------:R2:W5:Y:S03]  /*6120*/  LDG.E.LTC128B.U16 R136, desc[UR44][R4.64] ;  /* 0x0000002c04887981 */ /* 0x000566000c1e1520 */
.L_x_149:
[----:B------:R-:W-:Y:S05]  /*6130*/  BSYNC B1 ;  /* 0x0000000000017941 */ /* 0x000fea0003800000 */
.L_x_148:
[----:B0-2--5:R-:W-:Y:S01]  /*6140*/  HADD2.F32 R4, -RZ, R136.H0_H0 ;  /* 0x20000088ff047230 */ /* 0x025fe20000004100 */
[----:B------:R-:W-:Y:S01]  /*6150*/  ISETP.GT.AND P1, PT, R10, 0x39, P0 ;  /* 0x000000390a00780c */ /* 0x000fe20000724270 */
[----:B------:R-:W-:Y:S01]  /*6160*/  BSSY B1, `(.L_x_150) ;  /* 0x000000b000017945 */ /* 0x000fe20003800000 */
[----:B------:R-:W-:Y:S02]  /*6170*/  IADD3 R8, P0, R83, R8, RZ ;  /* 0x0000000853087210 */ /* 0x000fe40007f1e0ff */
[----:B------:R-:W-:Y:S01]  /*6180*/  FMUL R5, R4, R123 ;  /* 0x0000007b04057220 */ /* 0x000fe20000400000 */
[----:B------:R-:W-:Y:S02]  /*6190*/  IADD3 R4, P3, R14, R155, RZ ;  /* 0x0000009b0e047210 */ /* 0x000fe40007f7e0ff */
[----:B------:R-:W-:Y:S02]  /*61a0*/  IMAD.X R9, R19, 0x1, R9, P0 ;  /* 0x0000000113097824 */ /* 0x000fe400000e0609 */
[----:B------:R-:W-:-:S05]  /*61b0*/  FFMA R5, R86, R122, R5 ;  /* 0x0000007a56057223 */ /* 0x000fca0000000005 */
[----:B------:R-:W-:Y:S01]  /*61c0*/  F2FP.F16.F32.PACK_AB R6, RZ, R5 ;  /* 0x00000005ff06723e */ /* 0x000fe200000000ff */
[----:B------:R-:W-:-:S05]  /*61d0*/  IMAD.X R5, R15, 0x1, R127, P3 ;  /* 0x000000010f057824 */ /* 0x000fca00018e067f */
[----:B------:R0:W-:Y:S01]  /*61e0*/  @P2 STG.E.U16 desc[UR44][R4.64], R6 ;  /* 0x0000000604002986 */ /* 0x0001e2000c10152c */
[----:B------:R-:W-:Y:S05]  /*61f0*/  @!P1 BRA `(.L_x_151) ;  /* 0x0000000000049947 */ /* 0x000fea0003800000 */
[----:B------:R2:W5:Y:S02]  /*6200*/  LDG.E.LTC128B.U16 R136, desc[UR44][R8.64] ;  /* 0x0000002c08887981 */ /* 0x000564000c1e1520 */
.L_x_151:
[----:B------:R-:W-:Y:S05]  /*6210*/  BSYNC B1 ;  /* 0x0000000000017941 */ /* 0x000fea0003800000 */
.L_x_150:
[----:B0----5:R-:W-:Y:S01]  /*6220*/  HADD2.F32 R4, -RZ, R136.H0_H0 ;  /* 0x20000088ff047230 */ /* 0x021fe20000004100 */
[----:B------:R-:W-:Y:S01]  /*6230*/  ISETP.GT.AND P0, PT, R3, 0x100, PT ;  /* 0x000001000300780c */ /* 0x000fe20003f04270 */
[----:B------:R-:W-:Y:S03]  /*6240*/  BSSY B1, `(.L_x_152) ;  /* 0x000000c000017945 */ /* 0x000fe60003800000 */
[----:B------:R-:W-:Y:S01]  /*6250*/  FMUL R4, R4, R123 ;  /* 0x0000007b04047220 */ /* 0x000fe20000400000 */
[----:B------:R-:W-:-:S03]  /*6260*/  ISETP.GT.AND P2, PT, R10, RZ, P0 ;  /* 0x000000ff0a00720c */ /* 0x000fc60000744270 */
[----:B------:R-:W-:Y:S01]  /*6270*/  FFMA R87, R87, R122, R4 ;  /* 0x0000007a57577223 */ /* 0x000fe20000000004 */
[----:B------:R-:W-:-:S04]  /*6280*/  IADD3 R4, P3, R7, R14, RZ ;  /* 0x0000000e07047210 */ /* 0x000fc80007f7e0ff */
[----:B------:R-:W-:Y:S01]  /*6290*/  F2FP.F16.F32.PACK_AB R87, RZ, R87 ;  /* 0x00000057ff57723e */ /* 0x000fe200000000ff */
[----:B------:R-:W-:-:S05]  /*62a0*/  IMAD.X R5, R15, 0x1, R127, P3 ;  /* 0x000000010f057824 */ /* 0x000fca00018e067f */
[----:B------:R0:W-:Y:S01]  /*62b0*/  @P1 STG.E.U16 desc[UR44][R4.64], R87 ;  /* 0x0000005704001986 */ /* 0x0001e2000c10152c */
[----:B------:R-:W-:Y:S05]  /*62c0*/  @!P2 BRA `(.L_x_153) ;  /* 0x00000000000ca947 */ /* 0x000fea0003800000 */
[----:B0-----:R-:W-:-:S05]  /*62d0*/  IADD3 R4, P1, R12, R11, RZ ;  /* 0x0000000b0c047210 */ /* 0x001fca0007f3e0ff */
[----:B------:R-:W-:-:S05]  /*62e0*/  IMAD.X R5, R13, 0x1, R19, P1 ;  /* 0x000000010d057824 */ /* 0x000fca00008e0613 */
[----:B------:R3:W5:Y:S03]  /*62f0*/  LDG.E.LTC128B.U16 R136, desc[UR44][R4.64] ;  /* 0x0000002c04887981 */ /* 0x000766000c1e1520 */
.L_x_153:
[----:B------:R-:W-:Y:S05]  /*6300*/  BSYNC B1 ;  /* 0x0000000000017941 */ /* 0x000fea0003800000 */
.L_x_152:
[----:B0--3-5:R-:W-:Y:S01]  /*6310*/  HADD2.F32 R4, -RZ, R136.H0_H0 ;  /* 0x20000088ff047230 */ /* 0x029fe20000004100 */
        /* <DEDUP_REMOVED lines=12> */
.L_x_155:
[----:B------:R-:W-:Y:S05]  /*63e0*/  BSYNC B1 ;  /* 0x0000000000017941 */ /* 0x000fea0003800000 */
.L_x_154:
[----:B0--3-5:R-:W-:Y:S01]  /*63f0*/  HADD2.F32 R4, -RZ, R136.H0_H0 ;  /* 0x20000088ff047230 */ /* 0x029fe20000004100 */
        /* <DEDUP_REMOVED lines=13> */
.L_x_157:
[----:B------:R-:W-:Y:S05]  /*64d0*/  BSYNC B1 ;  /* 0x0000000000017941 */ /* 0x000fea0003800000 */
.L_x_156:
[----:B0--3-5:R-:W-:Y:S01]  /*64e0*/  HADD2.F32 R4, -RZ, R136.H0_H0 ;  /* 0x20000088ff047230 */ /* 0x029fe20000004100 */
[----:B------:R-:W-:Y:S01]  /*64f0*/  ISETP.GT.AND P3, PT, R10, 0x1, P1 ;  /* 0x000000010a00780c */ /* 0x000fe20000f64270 */
[----:B------:R-:W-:Y:S03]  /*6500*/  BSSY B1, `(.L_x_158) ;  /* 0x000000b000017945 */ /* 0x000fe60003800000 */
[----:B------:R-:W-:Y:S01]  /*6510*/  FMUL R3, R4, R123 ;  /* 0x0000007b04037220 */ /* 0x000fe20000400000 */
[----:B------:R-:W-:-:S03]  /*6520*/  IADD3 R4, P4, R88, R125, RZ ;  /* 0x0000007d58047210 */ /* 0x000fc60007f9e0ff */
[----:B------:R-:W-:Y:S02]  /*6530*/  FFMA R3, R26, R122, R3 ;  /* 0x0000007a1a037223 */ /* 0x000fe40000000003 */
[----:B------:R-:W-:-:S03]  /*6540*/  IMAD.X R5, R89, 0x1, R127, P4 ;  /* 0x0000000159057824 */ /* 0x000fc600020e067f */
[----:B------:R-:W-:-:S05]  /*6550*/  F2FP.F16.F32.PACK_AB R3, RZ, R3 ;  /* 0x00000003ff03723e */ /* 0x000fca00000000ff */
[----:B------:R0:W-:Y:S01]  /*6560*/  @P2 STG.E.U16 desc[UR44][R4.64], R3 ;  /* 0x0000000304002986 */ /* 0x0001e2000c10152c */
[----:B------:R-:W-:Y:S05]  /*6570*/  @!P3 BRA `(.L_x_159) ;  /* 0x00000000000cb947 */ /* 0x000fea0003800000 */
[----:B0-----:R-:W-:-:S05]  /*6580*/  IADD3 R4, P2, R56, R91, RZ ;  /* 0x0000005b38047210 */ /* 0x001fca0007f5e0ff */
[----:B------:R-:W-:-:S05]  /*6590*/  IMAD.X R5, R57, 0x1, R19, P2 ;  /* 0x0000000139057824 */ /* 0x000fca00010e0613 */
[----:B------:R3:W5:Y:S03]  /*65a0*/  LDG.E.LTC128B.U16 R136, desc[UR44][R4.64] ;  /* 0x0000002c04887981 */ /* 0x000766000c1e1520 */
.L_x_159:
[----:B------:R-:W-:Y:S05]  /*65b0*/  BSYNC B1 ;  /* 0x0000000000017941 */ /* 0x000fea0003800000 */
.L_x_158:
[----:B0--3-5:R-:W-:Y:S01]  /*65c0*/  HADD2.F32 R4, -RZ, R136.H0_H0 ;  /* 0x20000088ff047230 */ /* 0x029fe20000004100 */
[----:B------:R-:W-:Y:S01]  /*65d0*/  ISETP.GT.AND P2, PT, R10, 0x8, P0 ;  /* 0x000000080a00780c */ /* 0x000fe20000744270 */
[----:B------:R-:W-:Y:S03]  /*65e0*/  BSSY B1, `(.L_x_160) ;  /* 0x000000b000017945 */ /* 0x000fe60003800000 */
[----:B------:R-:W-:-:S04]  /*65f0*/  FMUL R4, R4, R123 ;  /* 0x0000007b04047220 */ /* 0x000fc80000400000 */
        /* <DEDUP_REMOVED lines=9> */
.L_x_161:
[----:B------:R-:W-:Y:S05]  /*6690*/  BSYNC B1 ;  /* 0x0000000000017941 */ /* 0x000fea0003800000 */
.L_x_160:
        /* <DEDUP_REMOVED lines=13> */
.L_x_163:
[----:B------:R-:W-:Y:S05]  /*6770*/  BSYNC B1 ;  /* 0x0000000000017941 */ /* 0x000fea0003800000 */
.L_x_162:
        /* <DEDUP_REMOVED lines=13> */
.L_x_165:
[----:B------:R-:W-:Y:S05]  /*6850*/  BSYNC B1 ;  /* 0x0000000000017941 */ /* 0x000fea0003800000 */
.L_x_164:
        /* <DEDUP_REMOVED lines=13> */
.L_x_167:
[----:B------:R-:W-:Y:S05]  /*6930*/  BSYNC B1 ;  /* 0x0000000000017941 */ /* 0x000fea0003800000 */
.L_x_166:
        /* <DEDUP_REMOVED lines=13> */
.L_x_169:
[----:B------:R-:W-:Y:S05]  /*6a10*/  BSYNC B1 ;  /* 0x0000000000017941 */ /* 0x000fea0003800000 */
.L_x_168:
        /* <DEDUP_REMOVED lines=13> */
.L_x_171:
[----:B------:R-:W-:Y:S05]  /*6af0*/  BSYNC B1 ;  /* 0x0000000000017941 */ /* 0x000fea0003800000 */
.L_x_170:
        /* <DEDUP_REMOVED lines=13> */
.L_x_173:
[----:B------:R-:W-:Y:S05]  /*6bd0*/  BSYNC B1 ;  /* 0x0000000000017941 */ /* 0x000fea0003800000 */
.L_x_172:
        /* <DEDUP_REMOVED lines=13> */
.L_x_175:
[----:B------:R-:W-:Y:S05]  /*6cb0*/  BSYNC B1 ;  /* 0x0000000000017941 */ /* 0x000fea0003800000 */
.L_x_174:
        /* <DEDUP_REMOVED lines=13> */
.L_x_177:
[----:B------:R-:W-:Y:S05]  /*6d90*/  BSYNC B1 ;  /* 0x0000000000017941 */ /* 0x000fea0003800000 */
.L_x_176:
        /* <DEDUP_REMOVED lines=13> */
.L_x_179:
[----:B------:R-:W-:Y:S05]  /*6e70*/  BSYNC B1 ;  /* 0x0000000000017941 */ /* 0x000fea0003800000 */
.L_x_178:
        /* <DEDUP_REMOVED lines=13> */
.L_x_181:
[----:B------:R-:W-:Y:S05]  /*6f50*/  BSYNC B1 ;  /* 0x0000000000017941 */ /* 0x000fea0003800000 */
.L_x_180:
        /* <DEDUP_REMOVED lines=13> */
.L_x_183:
[----:B------:R-:W-:Y:S05]  /*7030*/  BSYNC B1 ;  /* 0x0000000000017941 */ /* 0x000fea0003800000 */
.L_x_182:
        /* <DEDUP_REMOVED lines=13> */
.L_x_185:
[----:B------:R-:W-:Y:S05]  /*7110*/  BSYNC B1 ;  /* 0x0000000000017941 */ /* 0x000fea0003800000 */
.L_x_184:
        /* <DEDUP_REMOVED lines=13> */
.L_x_187:
[----:B------:R-:W-:Y:S05]  /*71f0*/  BSYNC B1 ;  /* 0x0000000000017941 */ /* 0x000fea0003800000 */
.L_x_186:
        /* <DEDUP_REMOVED lines=13> */
.L_x_189:
[----:B------:R-:W-:Y:S05]  /*72d0*/  BSYNC B1 ;  /* 0x0000000000017941 */ /* 0x000fea0003800000 */
.L_x_188:
        /* <DEDUP_REMOVED lines=13> */
.L_x_191:
[----:B------:R-:W-:Y:S05]  /*73b0*/  BSYNC B1 ;  /* 0x0000000000017941 */ /* 0x000fea0003800000 */
.L_x_190:
        /* <DEDUP_REMOVED lines=13> */
.L_x_193:
[----:B------:R-:W-:Y:S05]  /*7490*/  BSYNC B1 ;  /* 0x0000000000017941 */ /* 0x000fea0003800000 */
.L_x_192:
        /* <DEDUP_REMOVED lines=13> */
.L_x_195:
[----:B------:R-:W-:Y:S05]  /*7570*/  BSYNC B1 ;  /* 0x0000000000017941 */ /* 0x000fea0003800000 */
.L_x_194:
        /* <DEDUP_REMOVED lines=13> */
.L_x_197:
[----:B------:R-:W-:Y:S05]  /*7650*/  BSYNC B1 ;  /* 0x0000000000017941 */ /* 0x000fea0003800000 */
.L_x_196:
        /* <DEDUP_REMOVED lines=13> */
.L_x_199:
[----:B------:R-:W-:Y:S05]  /*7730*/  BSYNC B1 ;  /* 0x0000000000017941 */ /* 0x000fea0003800000 */
.L_x_198:
        /* <DEDUP_REMOVED lines=13> */
.L_x_201:
[----:B------:R-:W-:Y:S05]  /*7810*/  BSYNC B1 ;  /* 0x0000000000017941 */ /* 0x000fea0003800000 */
.L_x_200:
        /* <DEDUP_REMOVED lines=13> */
.L_x_203:
[----:B------:R-:W-:Y:S05]  /*78f0*/  BSYNC B1 ;  /* 0x0000000000017941 */ /* 0x000fea0003800000 */
.L_x_202:
        /* <DEDUP_REMOVED lines=13> */
.L_x_205:
[----:B------:R-:W-:Y:S05]  /*79d0*/  BSYNC B1 ;  /* 0x0000000000017941 */ /* 0x000fea0003800000 */
.L_x_204:
        /* <DEDUP_REMOVED lines=13> */
.L_x_207:
[----:B------:R-:W-:Y:S05]  /*7ab0*/  BSYNC B1 ;  /* 0x0000000000017941 */ /* 0x000fea0003800000 */
.L_x_206:
        /* <DEDUP_REMOVED lines=13> */
.L_x_209:
[----:B------:R-:W-:Y:S05]  /*7b90*/  BSYNC B1 ;  /* 0x0000000000017941 */ /* 0x000fea0003800000 */
.L_x_208:
[----:B0--3-5:R-:W-:Y:S01]  /*7ba0*/  HADD2.F32 R4, -RZ, R136.H0_H0 ;  /* 0x20000088ff047230 */ /* 0x029fe20000004100 */
[----:B------:R-:W-:Y:S01]  /*7bb0*/  ISETP.GT.AND P0, PT, R10, 0x39, P0 ;  /* 0x000000390a00780c */ /* 0x000fe20000704270 */
[----:B------:R-:W-:Y:S03]  /*7bc0*/  BSSY B1, `(.L_x_210) ;  /* 0x000000b000017945 */ /* 0x000fe60003800000 */
[----:B------:R-:W-:Y:S01]  /*7bd0*/  FMUL R3, R4, R123 ;  /* 0x0000007b04037220 */ /* 0x000fe20000400000 */
[----:B------:R-:W-:-:S03]  /*7be0*/  IADD3 R4, P3, R20, R155, RZ ;  /* 0x0000009b14047210 */ /* 0x000fc60007f7e0ff */
[----:B------:R-:W-:Y:S02]  /*7bf0*/  FFMA R3, R52, R122, R3 ;  /* 0x0000007a34037223 */ /* 0x000fe40000000003 */
[----:B------:R-:W-:Y:S01]  /*7c00*/  IMAD.X R5, R21, 0x1, R127, P3 ;  /* 0x0000000115057824 */ /* 0x000fe200018e067f */
[----:B--2---:R-:W-:Y:S02]  /*7c10*/  IADD3 R8, P3, R83, R12, RZ ;  /* 0x0000000c53087210 */ /* 0x004fe40007f7e0ff */
[----:B------:R-:W-:-:S03]  /*7c20*/  F2FP.F16.F32.PACK_AB R3, RZ, R3 ;  /* 0x00000003ff03723e */ /* 0x000fc600000000ff */
[----:B------:R-:W-:Y:S02]  /*7c30*/  IMAD.X R9, R13, 0x1, R19, P3 ;  /* 0x000000010d097824 */ /* 0x000fe400018e0613 */
[----:B------:R0:W-:Y:S01]  /*7c40*/  @P2 STG.E.U16 desc[UR44][R4.64], R3 ;  /* 0x0000000304002986 */ /* 0x0001e2000c10152c */
[----:B------:R-:W-:Y:S05]  /*7c50*/  @!P0 BRA `(.L_x_211) ;  /* 0x0000000000048947 */ /* 0x000fea0003800000 */
[----:B------:R2:W5:Y:S02]  /*7c60*/  LDG.E.LTC128B.U16 R136, desc[UR44][R8.64] ;  /* 0x0000002c08887981 */ /* 0x000564000c1e1520 */
.L_x_211:
[----:B------:R-:W-:Y:S05]  /*7c70*/  BSYNC B1 ;  /* 0x0000000000017941 */ /* 0x000fea0003800000 */
.L_x_210:
[----:B0----5:R-:W-:Y:S01]  /*7c80*/  HADD2.F32 R4, -RZ, R136.H0_H0 ;  /* 0x20000088ff047230 */ /* 0x021fe20000004100 */
        /* <DEDUP_REMOVED lines=12> */
.L_x_213:
[----:B------:R-:W-:Y:S05]  /*7d50*/  BSYNC B1 ;  /* 0x0000000000017941 */ /* 0x000fea0003800000 */
.L_x_212:
        /* <DEDUP_REMOVED lines=13> */
.L_x_215:
[----:B------:R-:W-:Y:S05]  /*7e30*/  BSYNC B1 ;  /* 0x0000000000017941 */ /* 0x000fea0003800000 */
.L_x_214:
[----:B------:R-:W-:Y:S05]  /*7e40*/  @!P1 BRA `(.L_x_216) ;  /* 0x0000002000c89947 */ /* 0x000fea0003800000 */
[----:B-----5:R-:W-:Y:S01]  /*7e50*/  HADD2.F32 R136, -RZ, R136.H0_H0 ;  /* 0x20000088ff887230 */ /* 0x020fe20000004100 */
[----:B0-----:R-:W-:-:S04]  /*7e60*/  IADD3 R4, P0, R7, R88, RZ ;  /* 0x0000005807047210 */ /* 0x001fc80007f1e0ff */
[----:B------:R-:W-:Y:S01]  /*7e70*/  FMUL R136, R136, R123 ;  /* 0x0000007b88887220 */ /* 0x000fe20000400000 */
[----:B------:R-:W-:-:S03]  /*7e80*/  IMAD.X R5, R89, 0x1, R127, P0 ;  /* 0x0000000159057824 */ /* 0x000fc600000e067f */
[----:B------:R-:W-:-:S05]  /*7e90*/  FFMA R136, R55, R122, R136 ;  /* 0x0000007a37887223 */ /* 0x000fca0000000088 */
[----:B------:R-:W-:-:S05]  /*7ea0*/  F2FP.F16.F32.PACK_AB R136, RZ, R136 ;  /* 0x00000088ff88723e */ /* 0x000fca00000000ff */
[----:B------:R3:W-:Y:S01]  /*7eb0*/  STG.E.U16 desc[UR44][R4.64], R136 ;  /* 0x0000008804007986 */ /* 0x0007e2000c10152c */
[----:B------:R-:W-:Y:S05]  /*7ec0*/  BRA `(.L_x_216) ;  /* 0x0000002000a87947 */ /* 0x000fea0003800000 */
.L_x_29:
[----:B------:R-:W-:Y:S01]  /*7ed0*/  ULDC.64 UR4, c[0x0][0x5c0] ;  /* 0x0001700000047ab9 */ /* 0x000fe20000000a00 */
[-C--:B------:R-:W-:Y:S01]  /*7ee0*/  FMUL R88, R88, R122.reuse ;  /* 0x0000007a58587220 */ /* 0x080fe20000400000 */
[----:B------:R-:W-:Y:S01]  /*7ef0*/  ISETP.GT.AND P3, PT, R10, 0x1, P0 ;  /* 0x000000010a00780c */ /* 0x000fe20000764270 */
[-C--:B------:R-:W-:Y:S01]  /*7f00*/  FMUL R89, R89, R122.reuse ;  /* 0x0000007a59597220 */ /* 0x080fe20000400000 */
[----:B------:R-:W-:Y:S01]  /*7f10*/  LEA R4, P1, R164, UR4, 0x1 ;  /* 0x00000004a4047c11 */ /* 0x000fe2000f8208ff */
[----:B------:R-:W-:Y:S01]  /*7f20*/  FMUL R90, R90, R122 ;  /* 0x0000007a5a5a7220 */ /* 0x000fe20000400000 */
[----:B------:R-:W-:Y:S01]  /*7f30*/  F2FP.F16.F32.PACK_AB R88, RZ, R88 ;  /* 0x00000058ff58723e */ /* 0x000fe200000000ff */
[-C--:B------:R-:W-:Y:S01]  /*7f40*/  FMUL R91, R91, R122.reuse ;  /* 0x0000007a5b5b7220 */ /* 0x080fe20000400000 */
[----:B------:R-:W-:Y:S01]  /*7f50*/  LEA.HI.X R5, R164, UR5, R169, 0x1, P1 ;  /* 0x00000005a4057c11 */ /* 0x000fe200088f0ca9 */
[-C--:B------:R-:W-:Y:S01]  /*7f60*/  FMUL R92, R92, R122.reuse ;  /* 0x0000007a5c5c7220 */ /* 0x080fe20000400000 */
[----:B------:R-:W-:Y:S01]  /*7f70*/  ISETP.GT.AND P1, PT, R3, 0x8, PT ;  /* 0x000000080300780c */ /* 0x000fe20003f24270 */
[-C--:B------:R-:W-:Y:S01]  /*7f80*/  FMUL R93, R93, R122.reuse ;  /* 0x0000007a5d5d7220 */ /* 0x080fe20000400000 */
[----:B------:R-:W-:Y:S01]  /*7f90*/  F2FP.F16.F32.PACK_AB R89, RZ, R89 ;  /* 0x00000059ff59723e */ /* 0x000fe200000000ff */
[----:B------:R-:W-:Y:S01]  /*7fa0*/  @P2 STG.E.U16 desc[UR44][R4.64], R88 ;  /* 0x0000005804002986 */ /* 0x000fe2000c10152c */
[----:B------:R-:W-:Y:S01]  /*7fb0*/  ISETP.GT.AND P2, PT, R10, RZ, P1 ;  /* 0x000000ff0a00720c */ /* 0x000fe20000f44270 */
[----:B------:R-:W-:Y:S01]  /*7fc0*/  FMUL R94, R94, R122 ;  /* 0x0000007a5e5e7220 */ /* 0x000fe20000400000 */
[C---:B------:R-:W-:Y:S01]  /*7fd0*/  SHF.L.U64.HI R15, R14.reuse, 0x4, R15 ;  /* 0x000000040e0f7819 */ /* 0x040fe2000001020f */
[----:B------:R-:W-:Y:S01]  /*7fe0*/  @P3 STG.E.U16 desc[UR44][R4.64+0x2], R89 ;  /* 0x0000025904003986 */ /* 0x000fe2000c10152c */
[----:B------:R-:W-:Y:S01]  /*7ff0*/  LEA R12, P3, R14, R4, 0x4 ;  /* 0x000000040e0c7211 */ /* 0x000fe200078620ff */
[-C--:B------:R-:W-:Y:S01]  /*8000*/  FMUL R95, R95, R122.reuse ;  /* 0x0000007a5f5f7220 */ /* 0x080fe20000400000 */
[----:B------:R-:W-:Y:S01]  /*8010*/  ISETP.GT.AND P5, PT, R10, 0x1, P1 ;  /* 0x000000010a00780c */ /* 0x000fe20000fa4270 */
[----:B------:R-:W-:Y:S01]  /*8020*/  FMUL R96, R96, R122 ;  /* 0x0000007a60607220 */ /* 0x000fe20000400000 */
[----:B------:R-:W-:Y:S01]  /*8030*/  F2FP.F16.F32.PACK_AB R90, RZ, R90 ;  /* 0x0000005aff5a723e */ /* 0x000fe200000000ff */
[----:B------:R-:W-:Y:S01]  /*8040*/  IMAD.X R13, R15, 0x1, R5, P3 ;  /* 0x000000010f0d7824 */ /* 0x000fe200018e0605 */
[C---:B------:R-:W-:Y:S01]  /*8050*/  ISETP.GT.AND P4, PT, R10.reuse, 0x8, P0 ;  /* 0x000000080a00780c */ /* 0x040fe20000784270 */
[-C--:B------:R-:W-:Y:S01]  /*8060*/  FMUL R97, R97, R122.reuse ;  /* 0x0000007a61617220 */ /* 0x080fe20000400000 */
[----:B------:R-:W-:Y:S01]  /*8070*/  ISETP.GT.AND P3, PT, R10, 0x9, P0 ;  /* 0x000000090a00780c */ /* 0x000fe20000764270 */
[-C--:B------:R-:W-:Y:S01]  /*8080*/  FMUL R98, R98, R122.reuse ;  /* 0x0000007a62627220 */ /* 0x080fe20000400000 */
[----:B------:R-:W-:Y:S01]  /*8090*/  @P2 STG.E.U16 desc[UR44][R12.64], R90 ;  /* 0x0000005a0c002986 */ /* 0x000fe2000c10152c */
[----:B------:R-:W-:Y:S01]  /*80a0*/  ISETP.GT.AND P2, PT, R10, 0x8, P1 ;  /* 0x000000080a00780c */ /* 0x000fe20000f44270 */
[-C--:B------:R-:W-:Y:S01]  /*80b0*/  FMUL R99, R99, R122.reuse ;  /* 0x0000007a63637220 */ /* 0x080fe20000400000 */
[----:B------:R-:W-:Y:S01]  /*80c0*/  F2FP.F16.F32.PACK_AB R91, RZ, R91 ;  /* 0x0000005bff5b723e */ /* 0x000fe200000000ff */
[----:B------:R-:W-:Y:S01]  /*80d0*/  FMUL R100, R100, R122 ;  /* 0x0000007a64647220 */ /* 0x000fe20000400000 */
[--C-:B------:R-:W-:Y:S01]  /*80e0*/  @P5 IMAD.MOV.U32 R6, RZ, RZ, R12.reuse ;  /* 0x000000ffff065224 */ /* 0x100fe200078e000c */
[----:B------:R-:W-:Y:S01]  /*80f0*/  F2FP.F16.F32.PACK_AB R92, RZ, R92 ;  /* 0x0000005cff5c723e */ /* 0x000fe200000000ff */
[--C-:B------:R-:W-:Y:S01]  /*8100*/  @P5 IMAD.MOV.U32 R7, RZ, RZ, R13.reuse ;  /* 0x000000ffff075224 */ /* 0x100fe200078e000d */
[----:B------:R-:W-:Y:S01]  /*8110*/  F2FP.F16.F32.PACK_AB R93, RZ, R93 ;  /* 0x0000005dff5d723e */ /* 0x000fe200000000ff */
[----:B------:R-:W-:Y:S01]  /*8120*/  FMUL R101, R101, R122 ;  /* 0x0000007a65657220 */ /* 0x000fe20000400000 */
[----:B------:R-:W-:Y:S01]  /*8130*/  F2FP.F16.F32.PACK_AB R94, RZ, R94 ;  /* 0x0000005eff5e723e */ /* 0x000fe200000000ff */
[-C--:B------:R-:W-:Y:S01]  /*8140*/  FMUL R102, R102, R122.reuse ;  /* 0x0000007a66667220 */ /* 0x080fe20000400000 */
[----:B------:R0:W-:Y:S01]  /*8150*/  @P5 STG.E.U16 desc[UR44][R6.64+0x2], R91 ;  /* 0x0000025b06005986 */ /* 0x0001e2000c10152c */
[C---:B------:R-:W-:Y:S01]  /*8160*/  ISETP.GT.AND P5, PT, R10.reuse, 0x9, P1 ;  /* 0x000000090a00780c */ /* 0x040fe20000fa4270 */
[-C--:B------:R-:W-:Y:S01]  /*8170*/  FMUL R103, R103, R122.reuse ;  /* 0x0000007a67677220 */ /* 0x080fe20000400000 */
[----:B------:R-:W-:Y:S01]  /*8180*/  F2FP.F16.F32.PACK_AB R95, RZ, R95 ;  /* 0x0000005fff5f723e */ /* 0x000fe200000000ff */
[----:B------:R-:W-:Y:S01]  /*8190*/  @P4 STG.E.U16 desc[UR44][R4.64+0x10], R92 ;  /* 0x0000105c04004986 */ /* 0x000fe2000c10152c */
[----:B------:R-:W-:Y:S01]  /*81a0*/  ISETP.GT.AND P4, PT, R10, 0x10, P0 ;  /* 0x000000100a00780c */ /* 0x000fe20000784270 */
[----:B------:R-:W-:Y:S01]  /*81b0*/  FMUL R104, R104, R122 ;  /* 0x0000007a68687220 */ /* 0x000fe20000400000 */
[----:B------:R-:W-:Y:S01]  /*81c0*/  F2FP.F16.F32.PACK_AB R96, RZ, R96 ;  /* 0x00000060ff60723e */ /* 0x000fe200000000ff */
[----:B------:R-:W-:Y:S01]  /*81d0*/  @P3 STG.E.U16 desc[UR44][R4.64+0x12], R93 ;  /* 0x0000125d04003986 */ /* 0x000fe2000c10152c */
[----:B------:R-:W-:Y:S01]  /*81e0*/  ISETP.GT.AND P3, PT, R10, 0x11, P0 ;  /* 0x000000110a00780c */ /* 0x000fe20000764270 */
[----:B------:R-:W-:Y:S01]  /*81f0*/  FMUL R105, R105, R122 ;  /* 0x0000007a69697220 */ /* 0x000fe20000400000 */
[----:B------:R-:W-:Y:S01]  /*8200*/  F2FP.F16.F32.PACK_AB R97, RZ, R97 ;  /* 0x00000061ff61723e */ /* 0x000fe200000000ff */
[--C-:B0-----:R-:W-:Y:S01]  /*8210*/  @P2 IMAD.MOV.U32 R6, RZ, RZ, R12.reuse ;  /* 0x000000ffff062224 */ /* 0x101fe200078e000c */
[----:B------:R-:W-:Y:S01]  /*8220*/  F2FP.F16.F32.PACK_AB R98, RZ, R98 ;  /* 0x00000062ff62723e */ /* 0x000fe200000000ff */
[--C-:B------:R-:W-:Y:S01]  /*8230*/  @P2 IMAD.MOV.U32 R7, RZ, RZ, R13.reuse ;  /* 0x000000ffff072224 */ /* 0x100fe200078e000d */
[----:B------:R-:W-:Y:S01]  /*8240*/  F2FP.F16.F32.PACK_AB R99, RZ, R99 ;  /* 0x00000063ff63723e */ /* 0x000fe200000000ff */
[----:B------:R-:W-:Y:S01]  /*8250*/  FMUL R106, R106, R122 ;  /* 0x0000007a6a6a7220 */ /* 0x000fe20000400000 */
[----:B------:R-:W-:Y:S01]  /*8260*/  F2FP.F16.F32.PACK_AB R100, RZ, R100 ;  /* 0x00000064ff64723e */ /* 0x000fe200000000ff */
[-C--:B------:R-:W-:Y:S01]  /*8270*/  FMUL R107, R107, R122.reuse ;  /* 0x0000007a6b6b7220 */ /* 0x080fe20000400000 */
[----:B------:R0:W-:Y:S01]  /*8280*/  @P2 STG.E.U16 desc[UR44][R6.64+0x10], R94 ;  /* 0x0000105e06002986 */ /* 0x0001e2000c10152c */
[----:B------:R-:W-:Y:S01]  /*8290*/  ISETP.GT.AND P2, PT, R10, 0x10, P1 ;  /* 0x000000100a00780c */ /* 0x000fe20000f44270 */
[-C--:B------:R-:W-:Y:S01]  /*82a0*/  FMUL R108, R108, R122.reuse ;  /* 0x0000007a6c6c7220 */ /* 0x080fe20000400000 */
[----:B------:R-:W-:Y:S01]  /*82b0*/  F2FP.F16.F32.PACK_AB R101, RZ, R101 ;  /* 0x00000065ff65723e */ /* 0x000fe200000000ff */
[----:B------:R-:W-:Y:S01]  /*82c0*/  FMUL R109, R109, R122 ;  /* 0x0000007a6d6d7220 */ /* 0x000fe20000400000 */
[----:B------:R-:W-:Y:S01]  /*82d0*/  F2FP.F16.F32.PACK_AB R102, RZ, R102 ;  /* 0x00000066ff66723e */ /* 0x000fe200000000ff */
[-C--:B------:R-:W-:Y:S01]  /*82e0*/  FMUL R110, R110, R122.reuse ;  /* 0x0000007a6e6e7220 */ /* 0x080fe20000400000 */
[----:B------:R-:W-:Y:S01]  /*82f0*/  F2FP.F16.F32.PACK_AB R103, RZ, R103 ;  /* 0x00000067ff67723e */ /* 0x000fe200000000ff */
[----:B------:R-:W-:Y:S01]  /*8300*/  FMUL R111, R111, R122 ;  /* 0x0000007a6f6f7220 */ /* 0x000fe20000400000 */
[----:B------:R-:W-:Y:S01]  /*8310*/  F2FP.F16.F32.PACK_AB R104, RZ, R104 ;  /* 0x00000068ff68723e */ /* 0x000fe200000000ff */
        /* <DEDUP_REMOVED lines=101> */
[-C--:B------:R-:W-:Y:S01]  /*8970*/  FMUL R78, R78, R122.reuse ;  /* 0x0000007a4e4e7220 */ /* 0x080fe20000400000 */
[-C--:B------:R-:W-:Y:S01]  /*8980*/  FMUL R79, R79, R122.reuse ;  /* 0x0000007a4f4f7220 */ /* 0x080fe20000400000 */
[-C--:B------:R-:W-:Y:S01]  /*8990*/  FMUL R80, R80, R122.reuse ;  /* 0x0000007a50507220 */ /* 0x080fe20000400000 */
[----:B------:R0:W-:Y:S01]  /*89a0*/  @P2 STG.E.U16 desc[UR44][R6.64+0x40], R106 ;  /* 0x0000406a06002986 */ /* 0x0001e2000c10152c */
[----:B------:R-:W-:Y:S01]  /*89b0*/  ISETP.GT.AND P2, PT, R10, 0x28, P1 ;  /* 0x000000280a00780c */ /* 0x000fe20000f44270 */
[----:B------:R-:W-:Y:S01]  /*89c0*/  FMUL R81, R81, R122 ;  /* 0x0000007a51517220 */ /* 0x000fe20000400000 */
[----:B------:R-:W-:Y:S01]  /*89d0*/  F2FP.F16.F32.PACK_AB R78, RZ, R78 ;  /* 0x0000004eff4e723e */ /* 0x000fe200000000ff */
        /* <DEDUP_REMOVED lines=8> */
[--C-:B0-----:R-:W-:Y:S01]  /*8a60*/  @P3 IMAD.MOV.U32 R6, RZ, RZ, R12.reuse ;  /* 0x000000ffff063224 */ /* 0x101fe200078e000c */
[----:B------:R-:W-:Y:S01]  /*8a70*/  F2FP.F16.F32.PACK_AB R83, RZ, R83 ;  /* 0x00000053ff53723e */ /* 0x000fe200000000ff */
[----:B------:R-:W-:Y:S01]  /*8a80*/  @P3 IMAD.MOV.U32 R7, RZ, RZ, R13 ;  /* 0x000000ffff073224 */ /* 0x000fe200078e000d */
[----:B------:R-:W-:Y:S01]  /*8a90*/  F2FP.F16.F32.PACK_AB R84, RZ, R84 ;  /* 0x00000054ff54723e */ /* 0x000fe200000000ff */
[-C--:B------:R-:W-:Y:S01]  /*8aa0*/  FMUL R86, R86, R122.reuse ;  /* 0x0000007a56567220 */ /* 0x080fe20000400000 */
[----:B------:R-:W-:Y:S01]  /*8ab0*/  LOP3.LUT R11, R125, 0x72, RZ, 0xfc, !PT ;  /* 0x000000727d0b7812 */ /* 0x000fe200078efcff */
[-C--:B------:R-:W-:Y:S01]  /*8ac0*/  FMUL R87, R87, R122.reuse ;  /* 0x0000007a57577220 */ /* 0x080fe20000400000 */
[----:B------:R0:W-:Y:S01]  /*8ad0*/  @P3 STG.E.U16 desc[UR44][R6.64+0x42], R107 ;  /* 0x0000426b06003986 */ /* 0x0001e2000c10152c */
[----:B------:R-:W-:Y:S01]  /*8ae0*/  ISETP.GT.AND P3, PT, R10, 0x29, P1 ;  /* 0x000000290a00780c */ /* 0x000fe20000f64270 */
[-C--:B------:R-:W-:Y:S01]  /*8af0*/  FMUL R24, R24, R122.reuse ;  /* 0x0000007a18187220 */ /* 0x080fe20000400000 */
[----:B------:R-:W-:Y:S01]  /*8b00*/  F2FP.F16.F32.PACK_AB R85, RZ, R85 ;  /* 0x00000055ff55723e */ /* 0x000fe200000000ff */
[----:B------:R-:W-:Y:S01]  /*8b10*/  @P5 STG.E.U16 desc[UR44][R4.64+0x50], R108 ;  /* 0x0000506c04005986 */ /* 0x000fe2000c10152c */
[C---:B------:R-:W-:Y:S01]  /*8b20*/  ISETP.GT.AND P5, PT, R10.reuse, 0x30, P0 ;  /* 0x000000300a00780c */ /* 0x040fe200007a4270 */
[----:B------:R-:W-:Y:S01]  /*8b30*/  FMUL R25, R25, R122 ;  /* 0x0000007a19197220 */ /* 0x000fe20000400000 */
[----:B------:R-:W-:Y:S01]  /*8b40*/  F2FP.F16.F32.PACK_AB R86, RZ, R86 ;  /* 0x00000056ff56723e */ /* 0x000fe200000000ff */
[----:B------:R-:W-:Y:S01]  /*8b50*/  @P4 STG.E.U16 desc[UR44][R4.64+0x52], R109 ;  /* 0x0000526d04004986 */ /* 0x000fe2000c10152c */
[----:B------:R-:W-:Y:S01]  /*8b60*/  ISETP.GT.AND P4, PT, R10, 0x31, P0 ;  /* 0x000000310a00780c */ /* 0x000fe20000784270 */
[----:B------:R-:W-:Y:S01]  /*8b70*/  FMUL R26, R26, R122 ;  /* 0x0000007a1a1a7220 */ /* 0x000fe20000400000 */
[----:B------:R-:W-:Y:S01]  /*8b80*/  F2FP.F16.F32.PACK_AB R87, RZ, R87 ;  /* 0x00000057ff57723e */ /* 0x000fe200000000ff */
[----:B0-----:R-:W-:-:S02]  /*8b90*/  @P2 IMAD.MOV.U32 R6, RZ, RZ, R12 ;  /* 0x000000ffff062224 */ /* 0x001fc400078e000c */
[----:B------:R-:W-:Y:S01]  /*8ba0*/  FMUL R27, R27, R122 ;  /* 0x0000007a1b1b7220 */ /* 0x000fe20000400000 */
[----:B------:R-:W-:Y:S01]  /*8bb0*/  @P2 IMAD.MOV.U32 R7, RZ, RZ, R13 ;  /* 0x000000ffff072224 */ /* 0x000fe200078e000d */
[----:B------:R-:W-:Y:S01]  /*8bc0*/  F2FP.F16.F32.PACK_AB R26, RZ, R26 ;  /* 0x0000001aff1a723e */ /* 0x000fe200000000ff */
[-C--:B------:R-:W-:Y:S01]  /*8bd0*/  FMUL R28, R28, R122.reuse ;  /* 0x0000007a1c1c7220 */ /* 0x080fe20000400000 */
[-C--:B------:R-:W-:Y:S01]  /*8be0*/  FMUL R29, R29, R122.reuse ;  /* 0x0000007a1d1d7220 */ /* 0x080fe20000400000 */
[----:B------:R-:W-:Y:S01]  /*8bf0*/  F2FP.F16.F32.PACK_AB R27, RZ, R27 ;  /* 0x0000001bff1b723e */ /* 0x000fe200000000ff */
        /* <DEDUP_REMOVED lines=12> */
[----:B0-----:R-:W-:-:S02]  /*8cc0*/  @P3 IMAD.MOV.U32 R6, RZ, RZ, R12 ;  /* 0x000000ffff063224 */ /* 0x001fc400078e000c */
[-C--:B------:R-:W-:Y:S01]  /*8cd0*/  FMUL R35, R35, R122.reuse ;  /* 0x0000007a23237220 */ /* 0x080fe20000400000 */
[--C-:B------:R-:W-:Y:S01]  /*8ce0*/  @P3 IMAD.MOV.U32 R7, RZ, RZ, R13.reuse ;  /* 0x000000ffff073224 */ /* 0x100fe200078e000d */
[----:B------:R-:W-:Y:S01]  /*8cf0*/  F2FP.F16.F32.PACK_AB R33, RZ, R33 ;  /* 0x00000021ff21723e */ /* 0x000fe200000000ff */
[----:B------:R-:W-:Y:S01]  /*8d00*/  FMUL R36, R36, R122 ;  /* 0x0000007a24247220 */ /* 0x000fe20000400000 */
[----:B------:R-:W-:Y:S01]  /*8d10*/  F2FP.F16.F32.PACK_AB R34, RZ, R34 ;  /* 0x00000022ff22723e */ /* 0x000fe200000000ff */
[-C--:B------:R-:W-:Y:S01]  /*8d20*/  FMUL R37, R37, R122.reuse ;  /* 0x0000007a25257220 */ /* 0x080fe20000400000 */
[----:B------:R0:W-:Y:S01]  /*8d30*/  @P3 STG.E.U16 desc[UR44][R6.64+0x52], R111 ;  /* 0x0000526f06003986 */ /* 0x0001e2000c10152c */
[----:B------:R-:W-:Y:S01]  /*8d40*/  ISETP.GT.AND P3, PT, R10, 0x31, P1 ;  /* 0x000000310a00780c */ /* 0x000fe20000f64270 */
[----:B------:R-:W-:Y:S01]  /*8d50*/  FMUL R38, R38, R122 ;  /* 0x0000007a26267220 */ /* 0x000fe20000400000 */
[----:B------:R-:W-:Y:S01]  /*8d60*/  F2FP.F16.F32.PACK_AB R35, RZ, R35 ;  /* 0x00000023ff23723e */ /* 0x000fe200000000ff */
[----:B------:R-:W-:Y:S01]  /*8d70*/  @P5 STG.E.U16 desc[UR44][R4.64+0x60], R112 ;  /* 0x0000607004005986 */ /* 0x000fe2000c10152c */
[----:B------:R-:W-:Y:S01]  /*8d80*/  F2FP.F16.F32.PACK_AB R36, RZ, R36 ;  /* 0x00000024ff24723e */ /* 0x000fe200000000ff */
[-C--:B------:R-:W-:Y:S01]  /*8d90*/  FMUL R39, R39, R122.reuse ;  /* 0x0000007a27277220 */ /* 0x080fe20000400000 */
[----:B------:R-:W-:Y:S01]  /*8da0*/  F2FP.F16.F32.PACK_AB R37, RZ, R37 ;  /* 0x00000025ff25723e */ /* 0x000fe200000000ff */
[----:B------:R-:W-:Y:S01]  /*8db0*/  @P4 STG.E.U16 desc[UR44][R4.64+0x62], R113 ;  /* 0x0000627104004986 */ /* 0x000fe2000c10152c */
[----:B------:R-:W-:Y:S01]  /*8dc0*/  ISETP.GT.AND P4, PT, R10, 0x38, P0 ;  /* 0x000000380a00780c */ /* 0x000fe20000784270 */
[----:B------:R-:W-:Y:S01]  /*8dd0*/  FMUL R40, R40, R122 ;  /* 0x0000007a28287220 */ /* 0x000fe20000400000 */
[----:B------:R-:W-:Y:S01]  /*8de0*/  ISETP.GT.AND P0, PT, R10, 0x39, P0 ;  /* 0x000000390a00780c */ /* 0x000fe20000704270 */
[----:B0-----:R-:W-:Y:S01]  /*8df0*/  @P2 IMAD.MOV.U32 R6, RZ, RZ, R12 ;  /* 0x000000ffff062224 */ /* 0x001fe200078e000c */
[----:B------:R-:W-:Y:S01]  /*8e00*/  F2FP.F16.F32.PACK_AB R38, RZ, R38 ;  /* 0x00000026ff26723e */ /* 0x000fe200000000ff */
[----:B------:R-:W-:-:S02]  /*8e10*/  @P2 IMAD.MOV.U32 R7, RZ, RZ, R13 ;  /* 0x000000ffff072224 */ /* 0x000fc400078e000d */
[-C--:B------:R-:W-:Y:S01]  /*8e20*/  FMUL R41, R41, R122.reuse ;  /* 0x0000007a29297220 */ /* 0x080fe20000400000 */
[----:B------:R-:W-:Y:S01]  /*8e30*/  F2FP.F16.F32.PACK_AB R39, RZ, R39 ;  /* 0x00000027ff27723e */ /* 0x000fe200000000ff */
[----:B------:R-:W-:Y:S01]  /*8e40*/  FMUL R42, R42, R122 ;  /* 0x0000007a2a2a7220 */ /* 0x000fe20000400000 */
[----:B------:R-:W-:Y:S01]  /*8e50*/  F2FP.F16.F32.PACK_AB R40, RZ, R40 ;  /* 0x00000028ff28723e */ /* 0x000fe200000000ff */
[----:B------:R0:W-:Y:S01]  /*8e60*/  @P2 STG.E.U16 desc[UR44][R6.64+0x60], R114 ;  /* 0x0000607206002986 */ /* 0x0001e2000c10152c */
[C---:B------:R-:W-:Y:S01]  /*8e70*/  ISETP.GT.AND P2, PT, R10.reuse, 0x38, P1 ;  /* 0x000000380a00780c */ /* 0x040fe20000f44270 */
[-C--:B------:R-:W-:Y:S01]  /*8e80*/  FMUL R43, R43, R122.reuse ;  /* 0x0000007a2b2b7220 */ /* 0x080fe20000400000 */
        /* <DEDUP_REMOVED lines=11> */
[--C-:B------:R-:W-:Y:S01]  /*8f40*/  @P3 IMAD.MOV.U32 R7, RZ, RZ, R13.reuse ;  /* 0x000000ffff073224 */ /* 0x100fe200078e000d */
[----:B------:R-:W-:Y:S01]  /*8f50*/  F2FP.F16.F32.PACK_AB R46, RZ, R46 ;  /* 0x0000002eff2e723e */ /* 0x000fe200000000ff */
[--C-:B------:R-:W-:Y:S01]  /*8f60*/  @P2 IMAD.MOV.U32 R8, RZ, RZ, R12.reuse ;  /* 0x000000ffff082224 */ /* 0x100fe200078e000c */
[----:B------:R-:W-:Y:S01]  /*8f70*/  F2FP.F16.F32.PACK_AB R47, RZ, R47 ;  /* 0x0000002fff2f723e */ /* 0x000fe200000000ff */
[----:B------:R-:W-:Y:S01]  /*8f80*/  @P2 IMAD.MOV.U32 R9, RZ, RZ, R13 ;  /* 0x000000ffff092224 */ /* 0x000fe200078e000d */
[----:B------:R0:W-:Y:S01]  /*8f90*/  @P3 STG.E.U16 desc[UR44][R6.64+0x62], R115 ;  /* 0x0000627306003986 */ /* 0x0001e2000c10152c */
[----:B------:R-:W-:Y:S01]  /*8fa0*/  ISETP.GT.AND P3, PT, R3, 0x80, PT ;  /* 0x000000800300780c */ /* 0x000fe20003f64270 */
[-C--:B------:R-:W-:Y:S01]  /*8fb0*/  FMUL R48, R48, R122.reuse ;  /* 0x0000007a30307220 */ /* 0x080fe20000400000 */
[-C--:B------:R-:W-:Y:S01]  /*8fc0*/  FMUL R49, R49, R122.reuse ;  /* 0x0000007a31317220 */ /* 0x080fe20000400000 */
[----:B------:R-:W-:Y:S01]  /*8fd0*/  @P4 STG.E.U16 desc[UR44][R4.64+0x70], R116 ;  /* 0x0000707404004986 */ /* 0x000fe2000c10152c */
[----:B------:R-:W-:Y:S01]  /*8fe0*/  IADD3 R14, P4, R4, R129, RZ ;  /* 0x00000081040e7210 */ /* 0x000fe20007f9e0ff */
[----:B------:R-:W-:Y:S01]  /*8ff0*/  FMUL R50, R50, R122 ;  /* 0x0000007a32327220 */ /* 0x000fe20000400000 */
[----:B------:R-:W-:Y:S01]  /*9000*/  F2FP.F16.F32.PACK_AB R48, RZ, R48 ;  /* 0x00000030ff30723e */ /* 0x000fe200000000ff */
[----:B------:R-:W-:Y:S01]  /*9010*/  @P0 STG.E.U16 desc[UR44][R4.64+0x72], R117 ;  /* 0x0000727504000986 */ /* 0x000fe2000c10152c */
[----:B------:R-:W-:Y:S01]  /*9020*/  ISETP.GT.AND P0, PT, R10, RZ, P3 ;  /* 0x000000ff0a00720c */ /* 0x000fe20001f04270 */
[--C-:B------:R-:W-:Y:S01]  /*9030*/  IMAD.X R15, R5, 0x1, R127.reuse, P4 ;  /* 0x00000001050f7824 */ /* 0x100fe200020e067f */
[----:B------:R-:W-:Y:S01]  /*9040*/  F2FP.F16.F32.PACK_AB R49, RZ, R49 ;  /* 0x00000031ff31723e */ /* 0x000fe200000000ff */
[----:B------:R1:W-:Y:S01]  /*9050*/  @P2 STG.E.U16 desc[UR44][R8.64+0x70], R118 ;  /* 0x0000707608002986 */ /* 0x0003e2000c10152c */
[----:B0-----:R-:W-:Y:S01]  /*9060*/  IADD3 R6, P2, R4, R125, RZ ;  /* 0x0000007d04067210 */ /* 0x001fe20007f5e0ff */
[----:B------:R-:W-:Y:S01]  /*9070*/  FMUL R51, R51, R122 ;  /* 0x0000007a33337220 */ /* 0x000fe20000400000 */
[----:B------:R-:W-:Y:S01]  /*9080*/  F2FP.F16.F32.PACK_AB R50, RZ, R50 ;  /* 0x00000032ff32723e */ /* 0x000fe200000000ff */
[-C--:B------:R-:W-:Y:S01]  /*9090*/  FMUL R52, R52, R122.reuse ;  /* 0x0000007a34347220 */ /* 0x080fe20000400000 */
[-C--:B------:R-:W-:Y:S01]  /*90a0*/  FMUL R53, R53, R122.reuse ;  /* 0x0000007a35357220 */ /* 0x080fe20000400000 */
[----:B------:R-:W-:Y:S01]  /*90b0*/  IMAD.X R7, R5, 0x1, R127, P2 ;  /* 0x0000000105077824 */ /* 0x000fe200010e067f */
[----:B------:R-:W-:Y:S01]  /*90c0*/  ISETP.GT.AND P2, PT, R3, 0x88, PT ;  /* 0x000000880300780c */ /* 0x000fe20003f44270 */
[-C--:B------:R-:W-:Y:S01]  /*90d0*/  FMUL R54, R54, R122.reuse ;  /* 0x0000007a36367220 */ /* 0x080fe20000400000 */
[----:B------:R-:W-:Y:S01]  /*90e0*/  F2FP.F16.F32.PACK_AB R51, RZ, R51 ;  /* 0x00000033ff33723e */ /* 0x000fe200000000ff */
[----:B------:R-:W-:Y:S01]  /*90f0*/  FMUL R55, R55, R122 ;  /* 0x0000007a37377220 */ /* 0x000fe20000400000 */
[----:B------:R-:W-:Y:S01]  /*9100*/  ISETP.GT.AND P4, PT, R10, 0x1, P2 ;  /* 0x000000010a00780c */ /* 0x000fe20001784270 */
[----:B-1----:R-:W-:Y:S01]  /*9110*/  @P1 IMAD.MOV.U32 R8, RZ, RZ, R12 ;  /* 0x000000ffff081224 */ /* 0x002fe200078e000c */
[----:B------:R-:W-:Y:S01]  /*9120*/  F2FP.F16.F32.PACK_AB R52, RZ, R52 ;  /* 0x00000034ff34723e */ /* 0x000fe200000000ff */
[----:B------:R-:W-:Y:S01]  /*9130*/  @P1 IMAD.MOV.U32 R9, RZ, RZ, R13 ;  /* 0x000000ffff091224 */ /* 0x000fe200078e000d */
[----:B------:R-:W-:-:S02]  /*9140*/  F2FP.F16.F32.PACK_AB R53, RZ, R53 ;  /* 0x00000035ff35723e */ /* 0x000fc400000000ff */
[----:B------:R-:W-:Y:S02]  /*9150*/  F2FP.F16.F32.PACK_AB R54, RZ, R54 ;  /* 0x00000036ff36723e */ /* 0x000fe400000000ff */
[----:B------:R0:W-:Y:S01]  /*9160*/  @P1 STG.E.U16 desc[UR44][R8.64+0x72], R119 ;  /* 0x0000727708001986 */ /* 0x0001e2000c10152c */
[C---:B------:R-:W-:Y:S02]  /*9170*/  ISETP.GT.AND P1, PT, R10.reuse, 0x1, P3 ;  /* 0x000000010a00780c */ /* 0x040fe40001f24270 */
[----:B------:R-:W-:Y:S01]  /*9180*/  F2FP.F16.F32.PACK_AB R55, RZ, R55 ;  /* 0x00000037ff37723e */ /* 0x000fe200000000ff */
[----:B------:R1:W-:Y:S01]  /*9190*/  @P0 STG.E.U16 desc[UR44][R6.64], R56 ;  /* 0x0000003806000986 */ /* 0x0003e2000c10152c */
[----:B------:R-:W-:Y:S02]  /*91a0*/  ISETP.GT.AND P0, PT, R10, RZ, P2 ;  /* 0x000000ff0a00720c */ /* 0x000fe40001704270 */
[----:B0-----:R-:W-:-:S07]  /*91b0*/  IADD3 R8, P5, R12, R125, RZ ;  /* 0x0000007d0c087210 */ /* 0x001fce0007fbe0ff */
[----:B------:R0:W-:Y:S01]  /*91c0*/  @P1 STG.E.U16 desc[UR44][R14.64], R57 ;  /* 0x000000390e001986 */ /* 0x0001e2000c10152c */
[----:B------:R-:W-:Y:S01]  /*91d0*/  IADD3 R20, P1, R12, R129, RZ ;  /* 0x000000810c147210 */ /* 0x000fe20007f3e0ff */
[----:B------:R-:W-:Y:S01]  /*91e0*/  IMAD.X R9, R13, 0x1, R127, P5 ;  /* 0x000000010d097824 */ /* 0x000fe200028e067f */
[----:B-1----:R-:W-:-:S03]  /*91f0*/  IADD3 R56, P5, R4, R133, RZ ;  /* 0x0000008504387210 */ /* 0x002fc60007fbe0ff */
[--C-:B------:R-:W-:Y:S01]  /*9200*/  IMAD.X R21, R13, 0x1, R127.reuse, P1 ;  /* 0x000000010d157824 */ /* 0x100fe200008e067f */
[----:B------:R-:W-:Y:S01]  /*9210*/  @P0 STG.E.U16 desc[UR44][R8.64], R58 ;  /* 0x0000003a08000986 */ /* 0x000fe2000c10152c */
[----:B------:R-:W-:Y:S02]  /*9220*/  ISETP.GT.AND P0, PT, R10, 0x8, P3 ;  /* 0x000000080a00780c */ /* 0x000fe40001f04270 */
[----:B0-----:R-:W-:Y:S01]  /*9230*/  IADD3 R14, P1, R4, R131, RZ ;  /* 0x00000083040e7210 */ /* 0x001fe20007f3e0ff */
[----:B------:R0:W-:Y:S01]  /*9240*/  @P4 STG.E.U16 desc[UR44][R20.64], R59 ;  /* 0x0000003b14004986 */ /* 0x0001e2000c10152c */
[C---:B------:R-:W-:Y:S01]  /*9250*/  ISETP.GT.AND P4, PT, R10.reuse, 0x9, P3 ;  /* 0x000000090a00780c */ /* 0x040fe20001f84270 */
[C-C-:B------:R-:W-:Y:S02]  /*9260*/  IMAD.X R57, R5.reuse, 0x1, R127.reuse, P5 ;  /* 0x0000000105397824 */ /* 0x140fe400028e067f */
[----:B------:R-:W-:Y:S01]  /*9270*/  IMAD.X R15, R5, 0x1, R127, P1 ;  /* 0x00000001050f7824 */ /* 0x000fe200008e067f */
[----:B------:R-:W-:-:S05]  /*9280*/  ISETP.GT.AND P1, PT, R10, 0x8, P2 ;  /* 0x000000080a00780c */ /* 0x000fca0001724270 */
[----:B------:R1:W-:Y:S01]  /*9290*/  @P0 STG.E.U16 desc[UR44][R14.64], R60 ;  /* 0x0000003c0e000986 */ /* 0x0003e2000c10152c */
[----:B0-----:R-:W-:-:S03]  /*92a0*/  IADD3 R20, P0, R12, R131, RZ ;  /* 0x000000830c147210 */ /* 0x001fc60007f1e0ff */
[----:B------:R0:W-:Y:S01]  /*92b0*/  @P4 STG.E.U16 desc[UR44][R56.64], R61 ;  /* 0x0000003d38004986 */ /* 0x0001e2000c10152c */
[C---:B------:R-:W-:Y:S01]  /*92c0*/  ISETP.GT.AND P4, PT, R10.reuse, 0x10, P3 ;  /* 0x000000100a00780c */ /* 0x040fe20001f84270 */
[----:B------:R-:W-:Y:S01]  /*92d0*/  IMAD.X R21, R13, 0x1, R127, P0 ;  /* 0x000000010d157824 */ /* 0x000fe200000e067f */
[----:B------:R-:W-:-:S04]  /*92e0*/  ISETP.GT.AND P0, PT, R10, 0x9, P2 ;  /* 0x000000090a00780c */ /* 0x000fc80001704270 */
[----:B------:R2:W-:Y:S01]  /*92f0*/  @P1 STG.E.U16 desc[UR44][R20.64], R62 ;  /* 0x0000003e14001986 */ /* 0x0005e2000c10152c */
[----:B-1----:R-:W-:Y:S02]  /*9300*/  IADD3 R14, P1, R12, R133, RZ ;  /* 0x000000850c0e7210 */ /* 0x002fe40007f3e0ff */
[----:B0-----:R-:W-:-:S03]  /*9310*/  IADD3 R56, P5, R4, R135, RZ ;  /* 0x0000008704387210 */ /* 0x001fc60007fbe0ff */
[--C-:B------:R-:W-:Y:S01]  /*9320*/  IMAD.X R15, R13, 0x1, R127.reuse, P1 ;  /* 0x000000010d0f7824 */ /* 0x100fe200008e067f */
[----:B------:R-:W-:Y:S01]  /*9330*/  ISETP.GT.AND P1, PT, R10, 0x11, P3 ;  /* 0x000000110a00780c */ /* 0x000fe20001f24270 */
[----:B------:R-:W-:-:S03]  /*9340*/  IMAD.X R57, R5, 0x1, R127, P5 ;  /* 0x0000000105397824 */ /* 0x000fc600028e067f */
[----:B------:R0:W-:Y:S01]  /*9350*/  @P0 STG.E.U16 desc[UR44][R14.64], R63 ;  /* 0x0000003f0e000986 */ /* 0x0001e2000c10152c */
[----:B--2---:R-:W-:-:S03]  /*9360*/  IADD3 R20, P0, R4, R137, RZ ;  /* 0x0000008904147210 */ /* 0x004fc60007f1e0ff */
[----:B------:R1:W-:Y:S01]  /*9370*/  @P4 STG.E.U16 desc[UR44][R56.64], R64 ;  /* 0x0000004038004986 */ /* 0x0003e2000c10152c */
[C---:B------:R-:W-:Y:S01]  /*9380*/  ISETP.GT.AND P4, PT, R10.reuse, 0x11, P2 ;  /* 0x000000110a00780c */ /* 0x040fe20001784270 */
[----:B------:R-:W-:Y:S01]  /*9390*/  IMAD.X R21, R5, 0x1, R127, P0 ;  /* 0x0000000105157824 */ /* 0x000fe200000e067f */
[----:B------:R-:W-:-:S04]  /*93a0*/  ISETP.GT.AND P0, PT, R10, 0x10, P2 ;  /* 0x000000100a00780c */ /* 0x000fc80001704270 */
[----:B------:R2:W-:Y:S01]  /*93b0*/  @P1 STG.E.U16 desc[UR44][R20.64], R65 ;  /* 0x0000004114001986 */ /* 0x0005e2000c10152c */
[C---:B0-----:R-:W-:Y:S02]  /*93c0*/  IADD3 R14, P1, R12.reuse, R135, RZ ;  /* 0x000000870c0e7210 */ /* 0x041fe40007f3e0ff */
[----:B-1----:R-:W-:-:S03]  /*93d0*/  IADD3 R56, P5, R12, R137, RZ ;  /* 0x000000890c387210 */ /* 0x002fc60007fbe0ff */
[C-C-:B------:R-:W-:Y:S01]  /*93e0*/  IMAD.X R15, R13.reuse, 0x1, R127.reuse, P1 ;  /* 0x000000010d0f7824 */ /* 0x140fe200008e067f */
[----:B------:R-:W-:Y:S01]  /*93f0*/  ISETP.GT.AND P1, PT, R10, 0x18, P3 ;  /* 0x000000180a00780c */ /* 0x000fe20001f24270 */
[----:B------:R-:W-:-:S03]  /*9400*/  IMAD.X R57, R13, 0x1, R127, P5 ;  /* 0x000000010d397824 */ /* 0x000fc600028e067f */
[----:B------:R0:W-:Y:S01]  /*9410*/  @P0 STG.E.U16 desc[UR44][R14.64], R66 ;  /* 0x000000420e000986 */ /* 0x0001e2000c10152c */
[----:B--2---:R-:W-:-:S03]  /*9420*/  IADD3 R20, P0, R4, R139, RZ ;  /* 0x0000008b04147210 */ /* 0x004fc60007f1e0ff */
[----:B------:R1:W-:Y:S02]  /*9430*/  @P4 STG.E.U16 desc[UR44][R56.64], R67 ;  /* 0x0000004338004986 */ /* 0x0003e4000c10152c */
[----:B------:R-:W-:Y:S01]  /*9440*/  IMAD.X R21, R5, 0x1, R127, P0 ;  /* 0x0000000105157824 */ /* 0x000fe200000e067f */
[----:B------:R-:W-:-:S04]  /*9450*/  ISETP.GT.AND P0, PT, R10, 0x19, P3 ;  /* 0x000000190a00780c */ /* 0x000fc80001f04270 */
[----:B------:R2:W-:Y:S01]  /*9460*/  @P1 STG.E.U16 desc[UR44][R20.64], R68 ;  /* 0x0000004414001986 */ /* 0x0005e2000c10152c */
[----:B0-----:R-:W-:Y:S02]  /*9470*/  IADD3 R14, P4, R4, R141, RZ ;  /* 0x0000008d040e7210 */ /* 0x001fe40007f9e0ff */
[----:B------:R-:W-:Y:S02]  /*9480*/  ISETP.GT.AND P1, PT, R10, 0x18, P2 ;  /* 0x000000180a00780c */ /* 0x000fe40001724270 */
[----:B-1----:R-:W-:Y:S01]  /*9490*/  IADD3 R56, P5, R12, R139, RZ ;  /* 0x0000008b0c387210 */ /* 0x002fe20007fbe0ff */
[----:B------:R-:W-:Y:S01]  /*94a0*/  IMAD.X R15, R5, 0x1, R127, P4 ;  /* 0x00000001050f7824 */ /* 0x000fe200020e067f */
[----:B------:R-:W-:-:S03]  /*94b0*/  ISETP.GT.AND P4, PT, R10, 0x19, P2 ;  /* 0x000000190a00780c */ /* 0x000fc60001784270 */
[----:B------:R-:W-:Y:S01]  /*94c0*/  IMAD.X R57, R13, 0x1, R127, P5 ;  /* 0x000000010d397824 */ /* 0x000fe200028e067f */
[----:B------:R0:W-:Y:S01]  /*94d0*/  @P0 STG.E.U16 desc[UR44][R14.64], R69 ;  /* 0x000000450e000986 */ /* 0x0001e2000c10152c */
[----:B--2---:R-:W-:-:S04]  /*94e0*/  IADD3 R20, P0, R12, R141, RZ ;  /* 0x0000008d0c147210 */ /* 0x004fc80007f1e0ff */
[----:B------:R1:W-:Y:S01]  /*94f0*/  @P1 STG.E.U16 desc[UR44][R56.64], R70 ;  /* 0x0000004638001986 */ /* 0x0003e2000c10152c */
[----:B------:R-:W-:Y:S01]  /*9500*/  IMAD.X R21, R13, 0x1, R127, P0 ;  /* 0x000000010d157824 */ /* 0x000fe200000e067f */
[----:B------:R-:W-:-:S04]  /*9510*/  ISETP.GT.AND P0, PT, R10, 0x20, P3 ;  /* 0x000000200a00780c */ /* 0x000fc80001f04270 */
[----:B------:R2:W-:Y:S01]  /*9520*/  @P4 STG.E.U16 desc[UR44][R20.64], R71 ;  /* 0x0000004714004986 */ /* 0x0005e2000c10152c */
[----:B0-----:R-:W-:Y:S02]  /*9530*/  IADD3 R14, P1, R4, R143, RZ ;  /* 0x0000008f040e7210 */ /* 0x001fe40007f3e0ff */
[----:B------:R-:W-:-:S03]  /*9540*/  ISETP.GT.AND P4, PT, R10, 0x21, P3 ;  /* 0x000000210a00780c */ /* 0x000fc60001f84270 */
[C-C-:B------:R-:W-:Y:S01]  /*9550*/  IMAD.X R15, R5.reuse, 0x1, R127.reuse, P1 ;  /* 0x00000001050f7824 */ /* 0x140fe200008e067f */
[----:B------:R-:W-:Y:S02]  /*9560*/  ISETP.GT.AND P1, PT, R10, 0x20, P2 ;  /* 0x000000200a00780c */ /* 0x000fe40001724270 */
[----:B-1----:R-:W-:Y:S02]  /*9570*/  IADD3 R56, P5, R4, R145, RZ ;  /* 0x0000009104387210 */ /* 0x002fe40007fbe0ff */
[----:B------:R0:W-:Y:S01]  /*9580*/  @P0 STG.E.U16 desc[UR44][R14.64], R72 ;  /* 0x000000480e000986 */ /* 0x0001e2000c10152c */
[----:B--2---:R-:W-:Y:S02]  /*9590*/  IADD3 R20, P0, R12, R143, RZ ;  /* 0x0000008f0c147210 */ /* 0x004fe40007f1e0ff */
[----:B------:R-:W-:-:S03]  /*95a0*/  IMAD.X R57, R5, 0x1, R127, P5 ;  /* 0x0000000105397824 */ /* 0x000fc600028e067f */
[----:B------:R-:W-:Y:S01]  /*95b0*/  IMAD.X R21, R13, 0x1, R127, P0 ;  /* 0x000000010d157824 */ /* 0x000fe200000e067f */
[C---:B------:R-:W-:Y:S01]  /*95c0*/  ISETP.GT.AND P0, PT, R10.reuse, 0x21, P2 ;  /* 0x000000210a00780c */ /* 0x040fe20001704270 */
[----:B------:R1:W-:Y:S01]  /*95d0*/  @P4 STG.E.U16 desc[UR44][R56.64], R73 ;  /* 0x0000004938004986 */ /* 0x0003e2000c10152c */
[----:B------:R-:W-:-:S03]  /*95e0*/  ISETP.GT.AND P4, PT, R10, 0x28, P3 ;  /* 0x000000280a00780c */ /* 0x000fc60001f84270 */
[----:B------:R2:W-:Y:S01]  /*95f0*/  @P1 STG.E.U16 desc[UR44][R20.64], R74 ;  /* 0x0000004a14001986 */ /* 0x0005e2000c10152c */
[----:B0-----:R-:W-:-:S05]  /*9600*/  IADD3 R14, P1, R12, R145, RZ ;  /* 0x000000910c0e7210 */ /* 0x001fca0007f3e0ff */
[--C-:B------:R-:W-:Y:S01]  /*9610*/  IMAD.X R15, R13, 0x1, R127.reuse, P1 ;  /* 0x000000010d0f7824 */ /* 0x100fe200008e067f */
[----:B------:R-:W-:Y:S02]  /*9620*/  ISETP.GT.AND P1, PT, R10, 0x29, P3 ;  /* 0x000000290a00780c */ /* 0x000fe40001f24270 */
[C---:B-1----:R-:W-:Y:S02]  /*9630*/  IADD3 R56, P5, R4.reuse, R147, RZ ;  /* 0x0000009304387210 */ /* 0x042fe40007fbe0ff */
        /* <DEDUP_REMOVED lines=17> */
[----:B------:R-:W-:Y:S01]  /*9750*/  @P4 STG.E.U16 desc[UR44][R56.64], R79 ;  /* 0x0000004f38004986 */ /* 0x000fe2000c10152c */
[----:B------:R-:W-:-:S03]  /*9760*/  ISETP.GT.AND P4, PT, R10, 0x31, P3 ;  /* 0x000000310a00780c */ /* 0x000fc60001f84270 */
[----:B------:R1:W-:Y:S01]  /*9770*/  @P1 STG.E.U16 desc[UR44][R20.64], R80 ;  /* 0x0000005014001986 */ /* 0x0003e2000c10152c */
[----:B------:R-:W-:-:S05]  /*9780*/  IADD3 R58, P1, R4, R153, RZ ;  /* 0x00000099043a7210 */ /* 0x000fca0007f3e0ff */
[----:B------:R-:W-:Y:S01]  /*9790*/  IMAD.X R59, R5, 0x1, R127, P1 ;  /* 0x00000001053b7824 */ /* 0x000fe200008e067f */
[----:B0-----:R-:W-:-:S04]  /*97a0*/  IADD3 R14, P1, R12, R151, RZ ;  /* 0x000000970c0e7210 */ /* 0x001fc80007f3e0ff */
[----:B------:R-:W-:Y:S01]  /*97b0*/  @P4 STG.E.U16 desc[UR44][R58.64], R81 ;  /* 0x000000513a004986 */ /* 0x000fe2000c10152c */
[----:B------:R-:W-:Y:S01]  /*97c0*/  ISETP.GT.AND P4, PT, R10, 0x31, P2 ;  /* 0x000000310a00780c */ /* 0x000fe20001784270 */
[--C-:B------:R-:W-:Y:S01]  /*97d0*/  IMAD.X R15, R13, 0x1, R127.reuse, P1 ;  /* 0x000000010d0f7824 */ /* 0x100fe200008e067f */
[----:B-1----:R-:W-:Y:S02]  /*97e0*/  IADD3 R20, P5, R12, R153, RZ ;  /* 0x000000990c147210 */ /* 0x002fe40007fbe0ff */
[----:B------:R-:W-:Y:S02]  /*97f0*/  ISETP.GT.AND P1, PT, R3, 0x100, PT ;  /* 0x000001000300780c */ /* 0x000fe40003f24270 */
[----:B------:R0:W-:Y:S01]  /*9800*/  @P0 STG.E.U16 desc[UR44][R14.64], R82 ;  /* 0x000000520e000986 */ /* 0x0001e2000c10152c */
[----:B------:R-:W-:Y:S01]  /*9810*/  IMAD.X R21, R13, 0x1, R127, P5 ;  /* 0x000000010d157824 */ /* 0x000fe200028e067f */
[----:B------:R-:W-:Y:S02]  /*9820*/  ISETP.GT.AND P0, PT, R3, 0x108, PT ;  /* 0x000001080300780c */ /* 0x000fe40003f04270 */
[----:B------:R-:W-:-:S03]  /*9830*/  F2FP.F16.F32.PACK_AB R3, RZ, R24 ;  /* 0x00000018ff03723e */ /* 0x000fc600000000ff */
[----:B------:R1:W-:Y:S01]  /*9840*/  @P4 STG.E.U16 desc[UR44][R20.64], R83 ;  /* 0x0000005314004986 */ /* 0x0003e2000c10152c */
[C---:B------:R-:W-:Y:S02]  /*9850*/  ISETP.GT.AND P4, PT, R10.reuse, 0x38, P3 ;  /* 0x000000380a00780c */ /* 0x040fe40001f84270 */
[----:B------:R-:W-:Y:S02]  /*9860*/  ISETP.GT.AND P3, PT, R10, 0x39, P3 ;  /* 0x000000390a00780c */ /* 0x000fe40001f64270 */
[----:B0-----:R-:W-:-:S05]  /*9870*/  IADD3 R14, P5, R4, R155, RZ ;  /* 0x0000009b040e7210 */ /* 0x001fca0007fbe0ff */
[----:B------:R-:W-:Y:S01]  /*9880*/  IMAD.X R15, R5, 0x1, R127, P5 ;  /* 0x00000001050f7824 */ /* 0x000fe200028e067f */
[C---:B------:R-:W-:Y:S02]  /*9890*/  ISETP.GT.AND P5, PT, R10.reuse, 0x38, P2 ;  /* 0x000000380a00780c */ /* 0x040fe400017a4270 */
[----:B------:R-:W-:Y:S02]  /*98a0*/  ISETP.GT.AND P2, PT, R10, 0x39, P2 ;  /* 0x000000390a00780c */ /* 0x000fe40001744270 */
[----:B------:R0:W-:Y:S01]  /*98b0*/  @P4 STG.E.U16 desc[UR44][R14.64], R84 ;  /* 0x000000540e004986 */ /* 0x0001e2000c10152c */
[----:B------:R-:W-:-:S05]  /*98c0*/  IADD3 R4, P4, R11, R4, RZ ;  /* 0x000000040b047210 */ /* 0x000fca0007f9e0ff */
[----:B------:R-:W-:Y:S01]  /*98d0*/  IMAD.X R5, R5, 0x1, R127, P4 ;  /* 0x0000000105057824 */ /* 0x000fe200020e067f */
[----:B-1----:R-:W-:-:S04]  /*98e0*/  IADD3 R20, P4, R12, R155, RZ ;  /* 0x0000009b0c147210 */ /* 0x002fc80007f9e0ff */
[----:B------:R1:W-:Y:S01]  /*98f0*/  @P3 STG.E.U16 desc[UR44][R4.64], R85 ;  /* 0x0000005504003986 */ /* 0x0003e2000c10152c */
[--C-:B------:R-:W-:Y:S01]  /*9900*/  IMAD.X R21, R13, 0x1, R127.reuse, P4 ;  /* 0x000000010d157824 */ /* 0x100fe200020e067f */
[----:B------:R-:W-:Y:S02]  /*9910*/  IADD3 R12, P4, R11, R12, RZ ;  /* 0x0000000c0b0c7210 */ /* 0x000fe40007f9e0ff */
[----:B------:R-:W-:Y:S02]  /*9920*/  ISETP.GT.AND P3, PT, R10, 0x1, P1 ;  /* 0x000000010a00780c */ /* 0x000fe40000f64270 */
[----:B------:R-:W-:Y:S01]  /*9930*/  @P5 STG.E.U16 desc[UR44][R20.64], R86 ;  /* 0x0000005614005986 */ /* 0x000fe2000c10152c */
[----:B------:R-:W-:Y:S01]  /*9940*/  IMAD.X R13, R13, 0x1, R127, P4 ;  /* 0x000000010d0d7824 */ /* 0x000fe200020e067f */
[C---:B0-----:R-:W-:Y:S02]  /*9950*/  IADD3 R14, P5, R6.reuse, R125, RZ ;  /* 0x0000007d060e7210 */ /* 0x041fe40007fbe0ff */
[----:B------:R-:W-:-:S02]  /*9960*/  IADD3 R24, P4, R6, R129, RZ ;  /* 0x0000008106187210 */ /* 0x000fc40007f9e0ff */
[----:B------:R0:W-:Y:S01]  /*9970*/  @P2 STG.E.U16 desc[UR44][R12.64], R87 ;  /* 0x000000570c002986 */ /* 0x0001e2000c10152c */
[C---:B------:R-:W-:Y:S01]  /*9980*/  ISETP.GT.AND P2, PT, R10.reuse, RZ, P1 ;  /* 0x000000ff0a00720c */ /* 0x040fe20000f44270 */
[C-C-:B------:R-:W-:Y:S01]  /*9990*/  IMAD.X R15, R7.reuse, 0x1, R127.reuse, P5 ;  /* 0x00000001070f7824 */ /* 0x140fe200028e067f */
[----:B------:R-:W-:Y:S02]  /*99a0*/  ISETP.GT.AND P5, PT, R10, RZ, P0 ;  /* 0x000000ff0a00720c */ /* 0x000fe400007a4270 */
[----:B-1----:R-:W-:Y:S01]  /*99b0*/  F2FP.F16.F32.PACK_AB R5, RZ, R25 ;  /* 0x00000019ff05723e */ /* 0x002fe200000000ff */
[----:B------:R-:W-:Y:S01]  /*99c0*/  IMAD.X R25, R7, 0x1, R127, P4 ;  /* 0x0000000107197824 */ /* 0x000fe200020e067f */
[----:B------:R-:W-:Y:S02]  /*99d0*/  IADD3 R4, P4, R8, R125, RZ ;  /* 0x0000007d08047210 */ /* 0x000fe40007f9e0ff */
[----:B0-----:R-:W-:-:S03]  /*99e0*/  PRMT R13, R5, 0x7610, R13 ;  /* 0x00007610050d7816 */ /* 0x001fc6000000000d */
[--C-:B------:R-:W-:Y:S02]  /*99f0*/  IMAD.X R5, R9, 0x1, R127.reuse, P4 ;  /* 0x0000000109057824 */ /* 0x100fe400020e067f */
[----:B------:R-:W-:Y:S01]  /*9a00*/  @P2 STG.E.U16 desc[UR44][R14.64], R3 ;  /* 0x000000030e002986 */ /* 0x000fe2000c10152c */
[----:B------:R-:W-:Y:S02]  /*9a10*/  IADD3 R20, P4, R6, R131, RZ ;  /* 0x0000008306147210 */ /* 0x000fe40007f9e0ff */
[C---:B------:R-:W-:Y:S01]  /*9a20*/  ISETP.GT.AND P2, PT, R10.reuse, 0x1, P0 ;  /* 0x000000010a00780c */ /* 0x040fe20000744270 */
[----:B------:R0:W-:Y:S01]  /*9a30*/  @P3 STG.E.U16 desc[UR44][R24.64], R13 ;  /* 0x0000000d18003986 */ /* 0x0001e2000c10152c */
[----:B------:R-:W-:Y:S01]  /*9a40*/  ISETP.GT.AND P3, PT, R10, 0x8, P1 ;  /* 0x000000080a00780c */ /* 0x000fe20000f64270 */
[----:B------:R-:W-:Y:S02]  /*9a50*/  IMAD.X R21, R7, 0x1, R127, P4 ;  /* 0x0000000107157824 */ /* 0x000fe400020e067f */
[----:B------:R1:W-:Y:S01]  /*9a60*/  @P5 STG.E.U16 desc[UR44][R4.64], R26 ;  /* 0x0000001a04005986 */ /* 0x0003e2000c10152c */
[----:B------:R-:W-:-:S05]  /*9a70*/  IADD3 R12, P5, R8, R129, RZ ;  /* 0x00000081080c7210 */ /* 0x000fca0007fbe0ff */
[--C-:B0-----:R-:W-:Y:S01]  /*9a80*/  IMAD.X R13, R9, 0x1, R127.reuse, P5 ;  /* 0x00000001090d7824 */ /* 0x101fe200028e067f */
[----:B------:R-:W-:Y:S02]  /*9a90*/  ISETP.GT.AND P5, PT, R10, 0x9, P1 ;  /* 0x000000090a00780c */ /* 0x000fe40000fa4270 */
[-C--:B-1----:R-:W-:Y:S02]  /*9aa0*/  IADD3 R4, P4, R6, R133.reuse, RZ ;  /* 0x0000008506047210 */ /* 0x082fe40007f9e0ff */
[----:B------:R-:W-:Y:S01]  /*9ab0*/  @P2 STG.E.U16 desc[UR44][R12.64], R27 ;  /* 0x0000001b0c002986 */ /* 0x000fe2000c10152c */
[----:B------:R-:W-:Y:S02]  /*9ac0*/  ISETP.GT.AND P2, PT, R10, 0x8, P0 ;  /* 0x000000080a00780c */ /* 0x000fe40000744270 */
[----:B------:R-:W-:Y:S01]  /*9ad0*/  IMAD.X R5, R7, 0x1, R127, P4 ;  /* 0x0000000107057824 */ /* 0x000fe200020e067f */
[----:B------:R-:W-:Y:S01]  /*9ae0*/  @P3 STG.E.U16 desc[UR44][R20.64], R28 ;  /* 0x0000001c14003986 */ /* 0x000fe2000c10152c */
[----:B------:R-:W-:-:S02]  /*9af0*/  IADD3 R24, P4, R8, R133, RZ ;  /* 0x0000008508187210 */ /* 0x000fc40007f9e0ff */
[----:B------:R-:W-:Y:S02]  /*9b00*/  ISETP.GT.AND P3, PT, R10, 0x9, P0 ;  /* 0x000000090a00780c */ /* 0x000fe40000764270 */
[----:B------:R0:W-:Y:S01]  /*9b10*/  @P5 STG.E.U16 desc[UR44][R4.64], R29 ;  /* 0x0000001d04005986 */ /* 0x0001e2000c10152c */
[----:B------:R-:W-:Y:S01]  /*9b20*/  IADD3 R14, P5, R8, R131, RZ ;  /* 0x00000083080e7210 */ /* 0x000fe20007fbe0ff */
[----:B------:R-:W-:-:S04]  /*9b30*/  IMAD.X R25, R9, 0x1, R127, P4 ;  /* 0x0000000109197824 */ /* 0x000fc800020e067f */
[----:B------:R-:W-:Y:S01]  /*9b40*/  IMAD.X R15, R9, 0x1, R127, P5 ;  /* 0x00000001090f7824 */ /* 0x000fe200028e067f */
[----:B------:R-:W-:-:S04]  /*9b50*/  ISETP.GT.AND P5, PT, R10, 0x10, P1 ;  /* 0x000000100a00780c */ /* 0x000fc80000fa4270 */
[----:B------:R-:W-:Y:S01]  /*9b60*/  @P2 STG.E.U16 desc[UR44][R14.64], R30 ;  /* 0x0000001e0e002986 */ /* 0x000fe2000c10152c */
[----:B0-----:R-:W-:Y:S02]  /*9b70*/  IADD3 R4, P4, R6, R135, RZ ;  /* 0x0000008706047210 */ /* 0x001fe40007f9e0ff */
[C---:B------:R-:W-:Y:S01]  /*9b80*/  ISETP.GT.AND P2, PT, R10.reuse, 0x10, P0 ;  /* 0x000000100a00780c */ /* 0x040fe20000744270 */
[----:B------:R-:W-:Y:S01]  /*9b90*/  @P3 STG.E.U16 desc[UR44][R24.64], R31 ;  /* 0x0000001f18003986 */ /* 0x000fe2000c10152c */
[----:B------:R-:W-:Y:S01]  /*9ba0*/  ISETP.GT.AND P3, PT, R10, 0x11, P1 ;  /* 0x000000110a00780c */ /* 0x000fe20000f64270 */
[----:B------:R-:W-:Y:S01]  /*9bb0*/  IMAD.X R5, R7, 0x1, R127, P4 ;  /* 0x0000000107057824 */ /* 0x000fe200020e067f */
[----:B------:R-:W-:-:S04]  /*9bc0*/  IADD3 R12, P4, R6, R137, RZ ;  /* 0x00000089060c7210 */ /* 0x000fc80007f9e0ff */
[----:B------:R0:W-:Y:S01]  /*9bd0*/  @P5 STG.E.U16 desc[UR44][R4.64], R32 ;  /* 0x0000002004005986 */ /* 0x0001e2000c10152c */
[----:B------:R-:W-:Y:S01]  /*9be0*/  IADD3 R20, P5, R8, R135, RZ ;  /* 0x0000008708147210 */ /* 0x000fe20007fbe0ff */
[----:B------:R-:W-:Y:S01]  /*9bf0*/  IMAD.X R13, R7, 0x1, R127, P4 ;  /* 0x00000001070d7824 */ /* 0x000fe200020e067f */
[----:B------:R-:W-:-:S03]  /*9c00*/  ISETP.GT.AND P4, PT, R10, 0x11, P0 ;  /* 0x000000110a00780c */ /* 0x000fc60000784270 */
[----:B------:R-:W-:Y:S01]  /*9c10*/  IMAD.X R21, R9, 0x1, R127, P5 ;  /* 0x0000000109157824 */ /* 0x000fe200028e067f */
[----:B------:R-:W-:Y:S01]  /*9c20*/  @P3 STG.E.U16 desc[UR44][R12.64], R33 ;  /* 0x000000210c003986 */ /* 0x000fe2000c10152c */
[----:B------:R-:W-:-:S03]  /*9c30*/  ISETP.GT.AND P3, PT, R10, 0x19, P1 ;  /* 0x000000190a00780c */ /* 0x000fc60000f64270 */
[----:B------:R-:W-:Y:S01]  /*9c40*/  @P2 STG.E.U16 desc[UR44][R20.64], R34 ;  /* 0x0000002214002986 */ /* 0x000fe2000c10152c */
[----:B0-----:R-:W-:Y:S02]  /*9c50*/  IADD3 R4, P5, R8, R137, RZ ;  /* 0x0000008908047210 */ /* 0x001fe40007fbe0ff */
[----:B------:R-:W-:-:S03]  /*9c60*/  ISETP.GT.AND P2, PT, R10, 0x18, P1 ;  /* 0x000000180a00780c */ /* 0x000fc60000f44270 */
        /* <DEDUP_REMOVED lines=16> */
[----:B------:R-:W-:-:S04]  /*9d70*/  IMAD.X R21, R7, 0x1, R127, P4 ;  /* 0x0000000107157824 */ /* 0x000fc800020e067f */
[----:B------:R-:W-:Y:S01]  /*9d80*/  IMAD.X R13, R9, 0x1, R127, P5 ;  /* 0x00000001090d7824 */ /* 0x000fe200028e067f */
[----:B------:R-:W-:-:S04]  /*9d90*/  ISETP.GT.AND P5, PT, R10, 0x21, P1 ;  /* 0x000000210a00780c */ /* 0x000fc80000fa4270 */
[----:B------:R-:W-:Y:S01]  /*9da0*/  @P2 STG.E.U16 desc[UR44][R12.64], R39 ;  /* 0x000000270c002986 */ /* 0x000fe2000c10152c */
[-C--:B0-----:R-:W-:Y:S02]  /*9db0*/  IADD3 R4, P4, R6, R145.reuse, RZ ;  /* 0x0000009106047210 */ /* 0x081fe40007f9e0ff */
[C---:B------:R-:W-:Y:S01]  /*9dc0*/  ISETP.GT.AND P2, PT, R10.reuse, 0x20, P0 ;  /* 0x000000200a00780c */ /* 0x040fe20000744270 */
[----:B------:R-:W-:Y:S01]  /*9dd0*/  @P3 STG.E.U16 desc[UR44][R20.64], R40 ;  /* 0x0000002814003986 */ /* 0x000fe2000c10152c */
[----:B------:R-:W-:Y:S01]  /*9de0*/  ISETP.GT.AND P3, PT, R10, 0x21, P0 ;  /* 0x000000210a00780c */ /* 0x000fe20000764270 */
        /* <DEDUP_REMOVED lines=35> */
[C---:B------:R-:W-:Y:S02]  /*a020*/  ISETP.GT.AND P3, PT, R10.reuse, 0x38, P1 ;  /* 0x000000380a00780c */ /* 0x040fe40000f64270 */
[----:B------:R-:W-:Y:S01]  /*a030*/  ISETP.GT.AND P1, PT, R10, 0x39, P1 ;  /* 0x000000390a00780c */ /* 0x000fe20000f24270 */
[----:B------:R-:W-:Y:S01]  /*a040*/  IMAD.X R5, R9, 0x1, R127, P4 ;  /* 0x0000000109057824 */ /* 0x000fe200020e067f */
[----:B------:R-:W-:-:S04]  /*a050*/  IADD3 R12, P4, R8, R153, RZ ;  /* 0x00000099080c7210 */ /* 0x000fc80007f9e0ff */
[----:B------:R0:W-:Y:S01]  /*a060*/  @P5 STG.E.U16 desc[UR44][R4.64], R50 ;  /* 0x0000003204005986 */ /* 0x0001e2000c10152c */
[----:B------:R-:W-:Y:S01]  /*a070*/  IADD3 R20, P5, R6, R155, RZ ;  /* 0x0000009b06147210 */ /* 0x000fe20007fbe0ff */
[--C-:B------:R-:W-:Y:S01]  /*a080*/  IMAD.X R13, R9, 0x1, R127.reuse, P4 ;  /* 0x00000001090d7824 */ /* 0x100fe200020e067f */
[C---:B------:R-:W-:Y:S02]  /*a090*/  ISETP.GT.AND P4, PT, R10.reuse, 0x38, P0 ;  /* 0x000000380a00780c */ /* 0x040fe40000784270 */
[----:B------:R-:W-:Y:S01]  /*a0a0*/  ISETP.GT.AND P0, PT, R10, 0x39, P0 ;  /* 0x000000390a00780c */ /* 0x000fe20000704270 */
[----:B------:R-:W-:Y:S01]  /*a0b0*/  IMAD.X R21, R7, 0x1, R127, P5 ;  /* 0x0000000107157824 */ /* 0x000fe200028e067f */
[----:B------:R1:W-:Y:S01]  /*a0c0*/  @P2 STG.E.U16 desc[UR44][R12.64], R51 ;  /* 0x000000330c002986 */ /* 0x0003e2000c10152c */
[----:B------:R-:W-:-:S03]  /*a0d0*/  IADD3 R10, P5, R11, R8, RZ ;  /* 0x000000080b0a7210 */ /* 0x000fc60007fbe0ff */
[----:B------:R1:W-:Y:S01]  /*a0e0*/  @P3 STG.E.U16 desc[UR44][R20.64], R52 ;  /* 0x0000003414003986 */ /* 0x0003e2000c10152c */
[----:B0-----:R-:W-:Y:S01]  /*a0f0*/  IADD3 R4, P2, R11, R6, RZ ;  /* 0x000000060b047210 */ /* 0x001fe20007f5e0ff */
[----:B------:R-:W-:Y:S01]  /*a100*/  IMAD.X R11, R9, 0x1, R127, P5 ;  /* 0x00000001090b7824 */ /* 0x000fe200028e067f */
[----:B------:R-:W-:-:S03]  /*a110*/  IADD3 R6, P3, R8, R155, RZ ;  /* 0x0000009b08067210 */ /* 0x000fc60007f7e0ff */
[--C-:B------:R-:W-:Y:S02]  /*a120*/  IMAD.X R5, R7, 0x1, R127.reuse, P2 ;  /* 0x0000000107057824 */ /* 0x100fe400010e067f */
[----:B------:R-:W-:-:S03]  /*a130*/  IMAD.X R7, R9, 0x1, R127, P3 ;  /* 0x0000000109077824 */ /* 0x000fc600018e067f */
[----:B------:R1:W-:Y:S04]  /*a140*/  @P1 STG.E.U16 desc[UR44][R4.64], R53 ;  /* 0x0000003504001986 */ /* 0x0003e8000c10152c */
[----:B------:R1:W-:Y:S04]  /*a150*/  @P4 STG.E.U16 desc[UR44][R6.64], R54 ;  /* 0x0000003606004986 */ /* 0x0003e8000c10152c */
[----:B------:R1:W-:Y:S02]  /*a160*/  @P0 STG.E.U16 desc[UR44][R10.64], R55 ;  /* 0x000000370a000986 */ /* 0x0003e4000c10152c */
.L_x_216:
[----:B------:R-:W-:Y:S05]  /*a170*/  BSYNC B0 ;  /* 0x0000000000007941 */ /* 0x000fea0003800000 */
.L_x_28:
[----:B------:R-:W-:Y:S01]  /*a180*/  IADD3 R16, P0, R16, UR38, RZ ;  /* 0x0000002610107c10 */ /* 0x000fe2000ff1e0ff */
[----:B------:R-:W-:Y:S01]  /*a190*/  ULDC.64 UR4, c[0x0][0x650] ;  /* 0x0001940000047ab9 */ /* 0x000fe20000000a00 */
[----:B0-----:R-:W-:Y:S01]  /*a1a0*/  PRMT R3, RZ, 0x7610, R3 ;  /* 0x00007610ff037816 */ /* 0x001fe20000000003 */
[----:B------:R-:W-:Y:S01]  /*a1b0*/  IMAD.MOV.U32 R120, RZ, RZ, -0x1 ;  /* 0xffffffffff787424 */ /* 0x000fe200078e00ff */
[----:B------:R-:W-:Y:S01]  /*a1c0*/  IADD3.X R17, R17, UR40, RZ, P0, !PT ;  /* 0x0000002811117c10 */ /* 0x000fe200087fe4ff */
[----:B------:R-:W-:Y:S01]  /*a1d0*/  IMAD.MOV.U32 R19, RZ, RZ, -0x1 ;  /* 0xffffffffff137424 */ /* 0x000fe200078e00ff */
[----:B------:R-:W-:-:S04]  /*a1e0*/  ISETP.GE.U32.AND P0, PT, R16, UR4, PT ;  /* 0x0000000410007c0c */ /* 0x000fc8000bf06070 */
[----:B------:R-:W-:-:S13]  /*a1f0*/  ISETP.GE.U32.AND.EX P0, PT, R17, UR5, PT, P0 ;  /* 0x0000000511007c0c */ /* 0x000fda000bf06100 */
[----:B------:R-:W-:Y:S05]  /*a200*/  @P0 BRA `(.L_x_217) ;  /* 0x0000000400640947 */ /* 0x000fea0003800000 */
[----:B-1--4-:R-:W0:Y:S01]  /*a210*/  S2R R12, SR_CTAID.X ;  /* 0x00000000000c7919 */ /* 0x012e220000002500 */
[----:B------:R-:W1:Y:S01]  /*a220*/  LDC.64 R10, c[0x0][0x628] ;  /* 0x00018a00ff0a7b82 */ /* 0x000e620000000a00 */
[----:B------:R-:W-:Y:S01]  /*a230*/  ULDC UR4, c[0x0][0x150] ;  /* 0x0000540000047ab9 */ /* 0x000fe20000000800 */
[----:B--2---:R-:W-:Y:S01]  /*a240*/  IMAD.MOV.U32 R8, RZ, RZ, R16 ;  /* 0x000000ffff087224 */ /* 0x004fe200078e0010 */
[----:B------:R-:W2:Y:S01]  /*a250*/  S2R R24, SR_CTAID.Y ;  /* 0x0000000000187919 */ /* 0x000ea20000002600 */
[----:B------:R-:W-:-:S04]  /*a260*/  IMAD.MOV.U32 R9, RZ, RZ, R17 ;  /* 0x000000ffff097224 */ /* 0x000fc800078e0011 */
[----:B------:R-:W4:Y:S08]  /*a270*/  LDC R21, c[0x0][0x144] ;  /* 0x00005100ff157b82 */ /* 0x000f300000000800 */
[----:B------:R-:W2:Y:S08]  /*a280*/  LDC R0, c[0x0][0x630] ;  /* 0x00018c00ff007b82 */ /* 0x000eb00000000800 */
[----:B------:R-:W2:Y:S01]  /*a290*/  LDC.64 R14, c[0x0][0x620] ;  /* 0x00018800ff0e7b82 */ /* 0x000ea20000000a00 */
[----:B-1----:R-:W-:-:S04]  /*a2a0*/  ISETP.NE.U32.AND P0, PT, R10, RZ, PT ;  /* 0x000000ff0a00720c */ /* 0x002fc80003f05070 */
[----:B------:R-:W-:Y:S02]  /*a2b0*/  ISETP.NE.AND.EX P0, PT, R11, RZ, PT, P0 ;  /* 0x000000ff0b00720c */ /* 0x000fe40003f05300 */
[----:B0-----:R-:W-:-:S05]  /*a2c0*/  I2FP.F32.U32 R3, R12 ;  /* 0x0000000c00037245 */ /* 0x001fca0000201000 */
[----:B------:R-:W-:-:S04]  /*a2d0*/  FMUL R3, R3, UR4 ;  /* 0x0000000403037c20 */ /* 0x000fc80008400000 */
[----:B------:R0:W1:Y:S02]  /*a2e0*/  F2I.U32.TRUNC.NTZ R20, R3 ;  /* 0x0000000300147305 */ /* 0x000064000020f000 */
[----:B----4-:R-:W-:Y:S05]  /*a2f0*/  @!P0 BRA `(.L_x_218) ;  /* 0x0000000000288947 */ /* 0x010fea0003800000 */
[----:B0-----:R-:W0:Y:S02]  /*a300*/  LDC R3, c[0x0][0x634] ;  /* 0x00018d00ff037b82 */ /* 0x001e240000000800 */
[----:B0-----:R-:W-:-:S05]  /*a310*/  IADD3 R3, P0, R16, R3, RZ ;  /* 0x0000000310037210 */ /* 0x001fca0007f1e0ff */
[----:B------:R-:W-:-:S04]  /*a320*/  IMAD.X R13, RZ, RZ, R17, P0 ;  /* 0x000000ffff0d7224 */ /* 0x000fc800000e0611 */
[----:B---3--:R-:W-:-:S04]  /*a330*/  IMAD.WIDE.U32 R4, R13, R10, RZ ;  /* 0x0000000a0d047225 */ /* 0x008fc800078e00ff */
[----:B------:R-:W-:-:S04]  /*a340*/  IMAD.WIDE.U32 R6, P0, R3, R11, R4 ;  /* 0x0000000b03067225 */ /* 0x000fc80007800004 */
[----:B------:R-:W-:-:S04]  /*a350*/  IMAD.WIDE.U32 R4, R3, R10, RZ ;  /* 0x0000000a03047225 */ /* 0x000fc800078e00ff */
[----:B------:R-:W-:Y:S01]  /*a360*/  IMAD.X R9, RZ, RZ, RZ, P0 ;  /* 0x000000ffff097224 */ /* 0x000fe200000e06ff */
[----:B------:R-:W-:Y:S01]  /*a370*/  IADD3 RZ, P0, R5, R6, RZ ;  /* 0x0000000605ff7210 */ /* 0x000fe20007f1e0ff */
[----:B------:R-:W-:-:S04]  /*a380*/  IMAD.MOV.U32 R8, RZ, RZ, R7 ;  /* 0x000000ffff087224 */ /* 0x000fc800078e0007 */
[----:B------:R-:W-:-:S08]  /*a390*/  IMAD.WIDE.U32.X R8, R13, R11, R8, P0 ;  /* 0x0000000b0d087225 */ /* 0x000fd000000e0408 */
.L_x_218:
[----:B------:R-:W4:Y:S01]  /*a3a0*/  LDC.64 R28, c[0x0][0x640] ;  /* 0x00019000ff1c7b82 */ /* 0x000f220000000a00 */
[-CC-:B--2---:R-:W-:Y:S01]  /*a3b0*/  SHF.R.U64 R19, R8, R0.reuse, R9.reuse ;  /* 0x0000000008137219 */ /* 0x184fe20000001209 */
[----:B-1----:R-:W-:Y:S01]  /*a3c0*/  IMAD.MOV R20, RZ, RZ, -R20 ;  /* 0x000000ffff147224 */ /* 0x002fe200078e0a14 */
[----:B------:R-:W-:Y:S01]  /*a3d0*/  SHF.R.U32.HI R0, RZ, R0, R9 ;  /* 0x00000000ff007219 */ /* 0x000fe20000011609 */
[----:B------:R-:W-:Y:S01]  /*a3e0*/  ULDC UR4, c[0x0][0x154] ;  /* 0x0000550000047ab9 */ /* 0x000fe20000000800 */
[----:B0-----:R-:W-:Y:S01]  /*a3f0*/  IADD3 R3, P0, RZ, -R19, RZ ;  /* 0x80000013ff037210 */ /* 0x001fe20007f1e0ff */
[----:B------:R-:W-:Y:S02]  /*a400*/  IMAD R21, R21, R20, R12 ;  /* 0x0000001415157224 */ /* 0x000fe400078e020c */
[----:B------:R-:W0:Y:S01]  /*a410*/  LDC R6, c[0x0][0x618] ;  /* 0x00018600ff067b82 */ /* 0x000e220000000800 */
[----:B------:R-:W-:Y:S02]  /*a420*/  IMAD.MOV.U32 R7, RZ, RZ, 0x1 ;  /* 0x00000001ff077424 */ /* 0x000fe400078e00ff */
[----:B---3--:R-:W-:-:S04]  /*a430*/  IMAD.X R5, RZ, RZ, ~R0, P0 ;  /* 0x000000ffff057224 */ /* 0x008fc800000e0e00 */
[-C--:B------:R-:W-:Y:S01]  /*a440*/  IMAD R0, R5, R14.reuse, RZ ;  /* 0x0000000e05007224 */ /* 0x080fe200078e02ff */
[----:B------:R-:W1:Y:S01]  /*a450*/  LDC R8, c[0x0][0x608] ;  /* 0x00018200ff087b82 */ /* 0x000e620000000800 */
[----:B------:R-:W-:-:S04]  /*a460*/  IMAD.WIDE.U32 R4, R3, R14, R16 ;  /* 0x0000000e03047225 */ /* 0x000fc800078e0010 */
[----:B------:R-:W-:Y:S01]  /*a470*/  IMAD R3, R3, R15, R0 ;  /* 0x0000000f03037224 */ /* 0x000fe200078e0200 */
[----:B------:R-:W-:Y:S02]  /*a480*/  I2FP.F32.U32 R0, R24 ;  /* 0x0000001800007245 */ /* 0x000fe40000201000 */
[----:B------:R-:W2:Y:S01]  /*a490*/  LDC R26, c[0x0][0x658] ;  /* 0x00019600ff1a7b82 */ /* 0x000ea20000000800 */
[----:B------:R-:W-:Y:S01]  /*a4a0*/  IMAD.IADD R3, R5, 0x1, R3 ;  /* 0x0000000105037824 */ /* 0x000fe200078e0203 */
[----:B----4-:R-:W-:Y:S01]  /*a4b0*/  ISETP.NE.U32.AND P0, PT, R28, RZ, PT ;  /* 0x000000ff1c00720c */ /* 0x010fe20003f05070 */
[----:B------:R-:W-:Y:S01]  /*a4c0*/  FMUL R0, R0, UR4 ;  /* 0x0000000400007c20 */ /* 0x000fe20008400000 */
[----:B------:R-:W-:Y:S02]  /*a4d0*/  IMAD.MOV.U32 R5, RZ, RZ, -0x1 ;  /* 0xffffffffff057424 */ /* 0x000fe400078e00ff */
[----:B------:R-:W-:Y:S01]  /*a4e0*/  ISETP.NE.AND.EX P0, PT, R29, RZ, PT, P0 ;  /* 0x000000ff1d00720c */ /* 0x000fe20003f05300 */
[----:B------:R3:W4:Y:S01]  /*a4f0*/  F2I.U32.TRUNC.NTZ R13, R0 ;  /* 0x00000000000d7305 */ /* 0x000722000020f000 */
[----:B------:R-:W3:Y:S01]  /*a500*/  LDC R15, c[0x0][0x148] ;  /* 0x00005200ff0f7b82 */ /* 0x000ee20000000800 */
[----:B0-----:R-:W-:-:S02]  /*a510*/  SHF.R.U64 R12, R4, R6, R3 ;  /* 0x00000006040c7219 */ /* 0x001fc40000001203 */
[----:B------:R-:W-:-:S05]  /*a520*/  SHF.R.U32.HI R3, RZ, R6, R3 ;  /* 0x00000006ff037219 */ /* 0x000fca0000011603 */
[----:B------:R-:W0:Y:S01]  /*a530*/  LDC R20, c[0x0][0x600] ;  /* 0x00018000ff147b82 */ /* 0x000e220000000800 */
[-CC-:B-1----:R-:W-:Y:S02]  /*a540*/  SHF.R.U64 R10, R12, R8.reuse, R3.reuse ;  /* 0x000000080c0a7219 */ /* 0x182fe40000001203 */
[----:B------:R-:W-:-:S05]  /*a550*/  SHF.R.U32.HI R3, RZ, R8, R3 ;  /* 0x00000008ff037219 */ /* 0x000fca0000011603 */
[----:B------:R-:W1:Y:S01]  /*a560*/  LDC R27, c[0x0][0x648] ;  /* 0x00019200ff1b7b82 */ /* 0x000e620000000800 */
[-C--:B--2---:R-:W-:Y:S02]  /*a570*/  SHF.L.U32 R4, R5, R26.reuse, RZ ;  /* 0x0000001a05047219 */ /* 0x084fe400000006ff */
[-CC-:B------:R-:W-:Y:S02]  /*a580*/  SHF.R.U64 R14, R10, R26.reuse, R3.reuse ;  /* 0x0000001a0a0e7219 */ /* 0x180fe40000001203 */
[----:B------:R-:W-:Y:S02]  /*a590*/  SHF.R.U32.HI R5, RZ, R26, R3 ;  /* 0x0000001aff057219 */ /* 0x000fe40000011603 */
[----:B------:R-:W-:Y:S01]  /*a5a0*/  LOP3.LUT R25, RZ, R4, RZ, 0x33, !PT ;  /* 0x00000004ff197212 */ /* 0x000fe200078e33ff */
[----:B------:R-:W2:Y:S01]  /*a5b0*/  LDC R30, c[0x0][0x638] ;  /* 0x00018e00ff1e7b82 */ /* 0x000ea20000000800 */
[----:B------:R-:W-:Y:S01]  /*a5c0*/  SHF.L.U32 R26, R7, R26, RZ ;  /* 0x0000001a071a7219 */ /* 0x000fe200000006ff */
[----:B------:R-:W-:-:S06]  /*a5d0*/  IMAD.MOV.U32 R4, RZ, RZ, R14 ;  /* 0x000000ffff047224 */ /* 0x000fcc00078e000e */
[----:B------:R-:W0:Y:S01]  /*a5e0*/  LDC R31, c[0x0][0x610] ;  /* 0x00018400ff1f7b82 */ /* 0x000e220000000800 */
[----:B----4-:R-:W-:Y:S05]  /*a5f0*/  @!P0 BRA `(.L_x_219) ;  /* 0x0000000000288947 */ /* 0x010fea0003800000 */
[----:B------:R-:W4:Y:S02]  /*a600*/  LDC R3, c[0x0][0x64c] ;  /* 0x00019300ff037b82 */ /* 0x000f240000000800 */
[----:B----4-:R-:W-:-:S05]  /*a610*/  IADD3 R3, P0, R14, R3, RZ ;  /* 0x000000030e037210 */ /* 0x010fca0007f1e0ff */
        /* <DEDUP_REMOVED lines=8> */
.L_x_219:
[----:B------:R-:W-:Y:S01]  /*a6a0*/  ISETP.NE.AND P0, PT, R2, 0x1, PT ;  /* 0x000000010200780c */ /* 0x000fe20003f05270 */
[----:B0-----:R-:W-:Y:S01]  /*a6b0*/  VIADD R7, R20, 0xffffffff ;  /* 0xffffffff14077836 */ /* 0x001fe20000000000 */
[----:B-1-3--:R-:W-:Y:S01]  /*a6c0*/  SHF.R.U64 R0, R4, R27, R5 ;  /* 0x0000001b04007219 */ /* 0x00afe20000001205 */
[----:B------:R-:W-:Y:S01]  /*a6d0*/  IMAD.MOV R13, RZ, RZ, -R13 ;  /* 0x000000ffff0d7224 */ /* 0x000fe200078e0a0d */
[----:B------:R-:W-:Y:S01]  /*a6e0*/  LOP3.LUT R5, R10, R25, RZ, 0xc0, !PT ;  /* 0x000000190a057212 */ /* 0x000fe200078ec0ff */
[----:B------:R-:W-:Y:S01]  /*a6f0*/  IMAD.MOV.U32 R4, RZ, RZ, 0x1 ;  /* 0x00000001ff047424 */ /* 0x000fe200078e00ff */
[----:B------:R-:W-:Y:S01]  /*a700*/  LOP3.LUT R12, R12, R7, RZ, 0xc0, !PT ;  /* 0x000000070c0c7212 */ /* 0x000fe200078ec0ff */
[----:B------:R-:W-:Y:S02]  /*a710*/  IMAD.MOV R3, RZ, RZ, -R0 ;  /* 0x000000ffff037224 */ /* 0x000fe400078e0a00 */
[----:B------:R-:W-:Y:S02]  /*a720*/  IMAD R0, R26, R0, R5 ;  /* 0x000000001a007224 */ /* 0x000fe400078e0205 */
[----:B--2---:R-:W-:-:S02]  /*a730*/  IMAD R3, R3, R30, R14 ;  /* 0x0000001e03037224 */ /* 0x004fc400078e020e */
[----:B------:R-:W-:Y:S02]  /*a740*/  @P0 IMAD R21, R15, R13, R24 ;  /* 0x0000000d0f150224 */ /* 0x000fe400078e0218 */
[----:B------:R-:W-:Y:S01]  /*a750*/  IMAD R5, R3, R20, R12 ;  /* 0x0000001403057224 */ /* 0x000fe200078e020c */
[----:B------:R-:W-:Y:S01]  /*a760*/  PRMT R3, R4, 0x7610, R3 ;  /* 0x0000761004037816 */ /* 0x000fe20000000003 */
[----:B------:R-:W-:-:S05]  /*a770*/  IMAD R0, R0, R31, R21 ;  /* 0x0000001f00007224 */ /* 0x000fca00078e0215 */
[----:B------:R-:W-:Y:S02]  /*a780*/  SEL R120, R5, R0, !P0 ;  /* 0x0000000005787207 */ /* 0x000fe40004000000 */
[----:B------:R-:W-:-:S07]  /*a790*/  SEL R0, R0, R5, !P0 ;  /* 0x0000000500007207 */ /* 0x000fce0004000000 */
.L_x_217:
[----:B------:R-:W-:Y:S01]  /*a7a0*/  LOP3.LUT P0, RZ, R3, 0xff, RZ, 0xc0, !PT ;  /* 0x000000ff03ff7812 */ /* 0x000fe2000780c0ff */
[----:B------:R-:W-:-:S12]  /*a7b0*/  IMAD.MOV.U32 R121, RZ, RZ, R0 ;  /* 0x000000ffff797224 */ /* 0x000fd800078e0000 */
[----:B------:R-:W-:Y:S05]  /*a7c0*/  @P0 BRA `(.L_x_220) ;  /* 0xffffff6800880947 */ /* 0x000fea000383ffff */
[----:B------:R-:W-:Y:S05]  /*a7d0*/  EXIT ;  /* 0x000000000000794d */ /* 0x000fea0003800000 */
.L_x_3:
        /* <DEDUP_REMOVED lines=26> */
.L_x_222:
[--C-:B------:R-:W-:Y:S01]  /*a980*/  SHF.R.U64 R14, R12, R20, R13.reuse ;  /* 0x000000140c0e7219 */ /* 0x100fe2000000120d */
[----:B------:R-:W0:Y:S01]  /*a990*/  LDC R24, c[0x0][0x618] ;  /* 0x00018600ff187b82 */ /* 0x000e220000000800 */
[----:B------:R-:W-:Y:S01]  /*a9a0*/  I2FP.F32.U32 R8, R6 ;  /* 0x0000000600087245 */ /* 0x000fe20000201000 */
[----:B------:R-:W-:Y:S01]  /*a9b0*/  ULDC UR4, c[0x0][0x150] ;  /* 0x0000540000047ab9 */ /* 0x000fe20000000800 */
[----:B------:R-:W-:Y:S02]  /*a9c0*/  SHF.R.U32.HI R7, RZ, R20, R13 ;  /* 0x00000014ff077219 */ /* 0x000fe4000001160d */
[----:B------:R-:W-:Y:S01]  /*a9d0*/  IADD3 R11, P0, RZ, -R14, RZ ;  /* 0x8000000eff0b7210 */ /* 0x000fe20007f1e0ff */
[----:B------:R-:W-:Y:S01]  /*a9e0*/  FMUL R13, R8, UR4 ;  /* 0x00000004080d7c20 */ /* 0x000fe20008400000 */
[----:B------:R-:W-:Y:S01]  /*a9f0*/  ULDC UR4, c[0x0][0x154] ;  /* 0x0000550000047ab9 */ /* 0x000fe20000000800 */
[----:B------:R-:W1:Y:S02]  /*aa00*/  LDC.64 R26, c[0x0][0x640] ;  /* 0x00019000ff1a7b82 */ /* 0x000e640000000a00 */
[----:B------:R-:W-:-:S02]  /*aa10*/  IMAD.X R7, RZ, RZ, ~R7, P0 ;  /* 0x000000ffff077224 */ /* 0x000fc400000e0e07 */
[----:B------:R-:W2:Y:S01]  /*aa20*/  F2I.U32.TRUNC.NTZ R13, R13 ;  /* 0x0000000d000d7305 */ /* 0x000ea2000020f000 */
[----:B------:R-:W-:-:S03]  /*aa30*/  IMAD.WIDE.U32 R8, R11, R22, R16 ;  /* 0x000000160b087225 */ /* 0x000fc600078e0010 */
[----:B------:R-:W3:Y:S01]  /*aa40*/  LDC R15, c[0x0][0x144] ;  /* 0x00005100ff0f7b82 */ /* 0x000ee20000000800 */
[----:B------:R-:W-:-:S04]  /*aa50*/  IMAD R10, R7, R22, RZ ;  /* 0x00000016070a7224 */ /* 0x000fc800078e02ff */
[----:B------:R-:W-:Y:S02]  /*aa60*/  IMAD R7, R11, R23, R10 ;  /* 0x000000170b077224 */ /* 0x000fe400078e020a */
[----:B------:R-:W-:Y:S01]  /*aa70*/  IMAD.MOV.U32 R10, RZ, RZ, -0x1 ;  /* 0xffffffffff0a7424 */ /* 0x000fe200078e00ff */
[----:B------:R-:W4:Y:S01]  /*aa80*/  LDC R20, c[0x0][0x608] ;  /* 0x00018200ff147b82 */ /* 0x000f220000000800 */
[----:B------:R-:W-:Y:S01]  /*aa90*/  IMAD.IADD R7, R9, 0x1, R7 ;  /* 0x0000000109077824 */ /* 0x000fe200078e0207 */
[----:B------:R-:W-:-:S04]  /*aaa0*/  I2FP.F32.U32 R9, R3 ;  /* 0x0000000300097245 */ /* 0x000fc80000201000 */
[-C--:B0-----:R-:W-:Y:S01]  /*aab0*/  SHF.R.U64 R12, R8, R24.reuse, R7 ;  /* 0x00000018080c7219 */ /* 0x081fe20000001207 */
[----:B--2---:R-:W-:Y:S01]  /*aac0*/  IMAD.MOV R8, RZ, RZ, -R13 ;  /* 0x000000ffff087224 */ /* 0x004fe200078e0a0d */
[----:B------:R-:W0:Y:S01]  /*aad0*/  LDC R11, c[0x0][0x658] ;  /* 0x00019600ff0b7b82 */ /* 0x000e220000000800 */
[----:B-1----:R-:W-:Y:S01]  /*aae0*/  ISETP.NE.U32.AND P0, PT, R26, RZ, PT ;  /* 0x000000ff1a00720c */ /* 0x002fe20003f05070 */
[----:B------:R-:W-:Y:S01]  /*aaf0*/  FMUL R9, R9, UR4 ;  /* 0x0000000409097c20 */ /* 0x000fe20008400000 */
[----:B------:R-:W-:Y:S02]  /*ab00*/  SHF.R.U32.HI R7, RZ, R24, R7 ;  /* 0x00000018ff077219 */ /* 0x000fe40000011607 */
[----:B------:R-:W-:-:S03]  /*ab10*/  ISETP.NE.AND.EX P0, PT, R27, RZ, PT, P0 ;  /* 0x000000ff1b00720c */ /* 0x000fc60003f05300 */
[----:B------:R-:W1:Y:S01]  /*ab20*/  LDC R22, c[0x0][0x148] ;  /* 0x00005200ff167b82 */ /* 0x000e620000000800 */
[----:B---3--:R-:W-:Y:S02]  /*ab30*/  IMAD R23, R15, R8, R6 ;  /* 0x000000080f177224 */ /* 0x008fe400078e0206 */
[----:B------:R-:W-:-:S05]  /*ab40*/  IMAD.MOV.U32 R8, RZ, RZ, 0x1 ;  /* 0x00000001ff087424 */ /* 0x000fca00078e00ff */
[----:B------:R-:W2:Y:S01]  /*ab50*/  LDC R21, c[0x0][0x600] ;  /* 0x00018000ff157b82 */ /* 0x000ea20000000800 */
[-CC-:B----4-:R-:W-:Y:S02]  /*ab60*/  SHF.R.U64 R15, R12, R20.reuse, R7.reuse ;  /* 0x000000140c0f7219 */ /* 0x190fe40000001207 */
[----:B------:R-:W-:Y:S02]  /*ab70*/  SHF.R.U32.HI R6, RZ, R20, R7 ;  /* 0x00000014ff067219 */ /* 0x000fe40000011607 */
[----:B------:R3:W4:Y:S03]  /*ab80*/  F2I.U32.TRUNC.NTZ R20, R9 ;  /* 0x0000000900147305 */ /* 0x000726000020f000 */
[----:B------:R-:W1:Y:S01]  /*ab90*/  LDC R25, c[0x0][0x648] ;  /* 0x00019200ff197b82 */ /* 0x000e620000000800 */
[-C--:B0-----:R-:W-:Y:S02]  /*aba0*/  SHF.R.U64 R19, R15, R11.reuse, R6 ;  /* 0x0000000b0f137219 */ /* 0x081fe40000001206 */
[----:B------:R-:W-:-:S02]  /*abb0*/  SHF.L.U32 R10, R10, R11, RZ ;  /* 0x0000000b0a0a7219 */ /* 0x000fc400000006ff */
[-C--:B------:R-:W-:Y:S01]  /*abc0*/  SHF.R.U32.HI R7, RZ, R11.reuse, R6 ;  /* 0x0000000bff077219 */ /* 0x080fe20000011606 */
[----:B------:R-:W-:Y:S01]  /*abd0*/  IMAD.MOV.U32 R6, RZ, RZ, R19 ;  /* 0x000000ffff067224 */ /* 0x000fe200078e0013 */
[----:B------:R-:W-:Y:S01]  /*abe0*/  SHF.L.U32 R24, R8, R11, RZ ;  /* 0x0000000b08187219 */ /* 0x000fe200000006ff */
[----:B------:R-:W0:Y:S01]  /*abf0*/  LDC R28, c[0x0][0x638] ;  /* 0x00018e00ff1c7b82 */ /* 0x000e220000000800 */
[----:B------:R-:W-:-:S07]  /*ac00*/  LOP3.LUT R30, RZ, R10, RZ, 0x33, !PT ;  /* 0x0000000aff1e7212 */ /* 0x000fce00078e33ff */
[----:B------:R-:W0:Y:S01]  /*ac10*/  LDC R29, c[0x0][0x610] ;  /* 0x00018400ff1d7b82 */ /* 0x000e220000000800 */
[----:B---34-:R-:W-:Y:S05]  /*ac20*/  @!P0 BRA `(.L_x_223) ;  /* 0x0000000000288947 */ /* 0x018fea0003800000 */
[----:B------:R-:W3:Y:S02]  /*ac30*/  LDC R6, c[0x0][0x64c] ;  /* 0x00019300ff067b82 */ /* 0x000ee40000000800 */
[----:B---3--:R-:W-:-:S05]  /*ac40*/  IADD3 R11, P0, R19, R6, RZ ;  /* 0x00000006130b7210 */ /* 0x008fca0007f1e0ff */
        /* <DEDUP_REMOVED lines=8> */
.L_x_223:
[----:B------:R-:W-:Y:S01]  /*acd0*/  ISETP.NE.AND P0, PT, R2, 0x1, PT ;  /* 0x000000010200780c */ /* 0x000fe20003f05270 */
[----:B--2---:R-:W-:Y:S01]  /*ace0*/  VIADD R9, R21, 0xffffffff ;  /* 0xffffffff15097836 */ /* 0x004fe20000000000 */
[----:B-1----:R-:W-:Y:S01]  /*acf0*/  SHF.R.U64 R7, R6, R25, R7 ;  /* 0x0000001906077219 */ /* 0x002fe20000001207 */
[----:B------:R-:W-:Y:S01]  /*ad00*/  IMAD.MOV R20, RZ, RZ, -R20 ;  /* 0x000000ffff147224 */ /* 0x000fe200078e0a14 */
[----:B------:R-:W-:Y:S02]  /*ad10*/  LOP3.LUT R6, R15, R30, RZ, 0xc0, !PT ;  /* 0x0000001e0f067212 */ /* 0x000fe400078ec0ff */
[----:B------:R-:W-:Y:S01]  /*ad20*/  LOP3.LUT R12, R12, R9, RZ, 0xc0, !PT ;  /* 0x000000090c0c7212 */ /* 0x000fe200078ec0ff */
[----:B------:R-:W-:Y:S02]  /*ad30*/  IMAD.MOV R8, RZ, RZ, -R7 ;  /* 0x000000ffff087224 */ /* 0x000fe400078e0a07 */
[----:B------:R-:W-:Y:S02]  /*ad40*/  IMAD R6, R24, R7, R6 ;  /* 0x0000000718067224 */ /* 0x000fe400078e0206 */
[----:B------:R-:W-:-:S02]  /*ad50*/  IMAD.MOV.U32 R9, RZ, RZ, 0x1 ;  /* 0x00000001ff097424 */ /* 0x000fc400078e00ff */
[----:B------:R-:W-:Y:S02]  /*ad60*/  @P0 IMAD R23, R22, R20, R3 ;  /* 0x0000001416170224 */ /* 0x000fe400078e0203 */
[----:B0-----:R-:W-:Y:S02]  /*ad70*/  IMAD R3, R8, R28, R19 ;  /* 0x0000001c08037224 */ /* 0x001fe400078e0213 */
[----:B------:R-:W-:Y:S02]  /*ad80*/  IMAD R13, R6, R29, R23 ;  /* 0x0000001d060d7224 */ /* 0x000fe400078e0217 */
[----:B------:R-:W-:Y:S02]  /*ad90*/  IMAD R6, R3, R21, R12 ;  /* 0x0000001503067224 */ /* 0x000fe400078e020c */
[----:B------:R-:W-:-:S03]  /*ada0*/  IMAD.MOV.U32 R8, RZ, RZ, R14 ;  /* 0x000000ffff087224 */ /* 0x000fc600078e000e */
[----:B------:R-:W-:Y:S02]  /*adb0*/  SEL R20, R6, R13, !P0 ;  /* 0x0000000d06147207 */ /* 0x000fe40004000000 */
[----:B------:R-:W-:-:S07]  /*adc0*/  SEL R13, R13, R6, !P0 ;  /* 0x000000060d0d7207 */ /* 0x000fce0004000000 */
.L_x_221:
[----:B------:R-:W-:-:S08]  /*add0*/  NOP ;  /* 0x0000000000007918 */ /* 0x000fd00000000000 */
[----:B------:R-:W0:-:S00]  /*ade0*/  USETMAXREG.DEALLOC.CTAPOOL 0x28 ;  /* 0x00000028000079c8 */ /* 0x000e0000080e0500 */
[----:B0-----:R-:W-:-:S13]  /*adf0*/  ISETP.NE.AND P0, PT, R0, RZ, PT ;  /* 0x000000ff0000720c */ /* 0x001fda0003f05270 */
[----:B------:R-:W-:Y:S05]  /*ae00*/  @P0 EXIT ;  /* 0x000000000000094d */ /* 0x000fea0003800000 */
[----:B------:R-:W-:Y:S01]  /*ae10*/  LOP3.LUT P0, RZ, R9, 0xff, RZ, 0xc0, !PT ;  /* 0x000000ff09ff7812 */ /* 0x000fe2000780c0ff */
[----:B------:R-:W-:Y:S02]  /*ae20*/  IMAD.MOV.U32 R0, RZ, RZ, 0x1 ;  /* 0x00000001ff007424 */ /* 0x000fe400078e00ff */
[----:B------:R-:W-:-:S10]  /*ae30*/  IMAD.MOV.U32 R3, RZ, RZ, RZ ;  /* 0x000000ffff037224 */ /* 0x000fd400078e00ff */
[----:B------:R-:W-:Y:S05]  /*ae40*/  @!P0 BRA `(.L_x_224) ;  /* 0x0000000c004c8947 */ /* 0x000fea0003800000 */
[----:B------:R-:W0:Y:S01]  /*ae50*/  LDC R0, c[0x0][0x28c] ;  /* 0x0000a300ff007b82 */ /* 0x000e220000000800 */
[----:B------:R-:W-:Y:S01]  /*ae60*/  LOP3.LUT P0, RZ, R4, 0x1f, RZ, 0xc0, !PT ;  /* 0x0000001f04ff7812 */ /* 0x000fe2000780c0ff */
[----:B------:R-:W-:Y:S01]  /*ae70*/  ULDC UR5, c[0x0][0x658] ;  /* 0x0001960000057ab9 */ /* 0x000fe20000000800 */
[----:B------:R-:W-:Y:S01]  /*ae80*/  UMOV UR6, 0xffffffff ;  /* 0xffffffff00067882 */ /* 0x000fe20000000000 */
[----:B------:R-:W-:Y:S01]  /*ae90*/  BSSY B0, `(.L_x_224) ;  /* 0x00000ce000007945 */ /* 0x000fe20003800000 */
[----:B------:R-:W-:Y:S01]  /*aea0*/  USHF.L.U32 UR6, UR6, UR5, URZ ;  /* 0x0000000506067299 */ /* 0x000fe2000800063f */
[C---:B------:R-:W-:Y:S01]  /*aeb0*/  ISETP.NE.AND P2, PT, R5.reuse, RZ, PT ;  /* 0x000000ff0500720c */ /* 0x040fe20003f45270 */
[----:B------:R-:W-:Y:S01]  /*aec0*/  IMAD.MOV.U32 R11, RZ, RZ, 0x1 ;  /* 0x00000001ff0b7424 */ /* 0x000fe200078e00ff */
[----:B------:R-:W-:Y:S01]  /*aed0*/  ISETP.NE.OR P0, PT, R5, RZ, !P0 ;  /* 0x000000ff0500720c */ /* 0x000fe20004705670 */
[----:B------:R-:W-:Y:S01]  /*aee0*/  ULDC UR4, c[0x0][0x600] ;  /* 0x0001800000047ab9 */ /* 0x000fe20000000800 */
[----:B------:R-:W-:Y:S01]  /*aef0*/  LOP3.LUT R19, R18, 0x2, RZ, 0xfc, !PT ;  /* 0x0000000212137812 */ /* 0x000fe200078efcff */
[----:B------:R-:W-:Y:S01]  /*af00*/  UMOV UR7, 0x1 ;  /* 0x0000000100077882 */ /* 0x000fe20000000000 */
[----:B------:R-:W-:-:S02]  /*af10*/  UIADD3 UR4, UR4, -0x1, URZ ;  /* 0xffffffff04047890 */ /* 0x000fc4000fffe03f */
[----:B------:R-:W-:Y:S02]  /*af20*/  USHF.L.U32 UR5, UR7, UR5, URZ ;  /* 0x0000000507057299 */ /* 0x000fe4000800063f */
[----:B------:R-:W-:Y:S01]  /*af30*/  ULOP3.LUT UR13, URZ, UR6, URZ, 0x33, !UPT ;  /* 0x000000063f0d7292 */ /* 0x000fe2000f8e333f */
[----:B------:R-:W-:Y:S01]  /*af40*/  ULDC.64 UR22, c[0x0][0x198] ;  /* 0x0000660000167ab9 */ /* 0x000fe20000000a00 */
[----:B0-----:R-:W-:-:S05]  /*af50*/  VIADD R0, R0, 0x7f ;  /* 0x0000007f00007836 */ /* 0x001fca0000000000 */
[----:B------:R-:W-:-:S04]  /*af60*/  SHF.R.S32.HI R3, RZ, 0x1f, R0 ;  /* 0x0000001fff037819 */ /* 0x000fc80000011400 */
[----:B------:R-:W-:Y:S01]  /*af70*/  LEA.HI R3, R3, R0, RZ, 0x7 ;  /* 0x0000000003037211 */ /* 0x000fe200078f38ff */
[----:B------:R-:W-:-:S03]  /*af80*/  IMAD.MOV.U32 R0, RZ, RZ, 0x1 ;  /* 0x00000001ff007424 */ /* 0x000fc600078e00ff */
[----:B------:R-:W-:Y:S01]  /*af90*/  SHF.R.S32.HI R12, RZ, 0x7, R3 ;  /* 0x00000007ff0c7819 */ /* 0x000fe20000011403 */
[----:B------:R-:W-:-:S04]  /*afa0*/  IMAD.MOV.U32 R3, RZ, RZ, RZ ;  /* 0x000000ffff037224 */ /* 0x000fc800078e00ff */
[----:B------:R-:W-:-:S07]  /*afb0*/  VIADD R10, R12, 0x1 ;  /* 0x000000010c0a7836 */ /* 0x000fce0000000000 */
.L_x_236:
[----:B------:R-:W-:-:S03]  /*afc0*/  UMOV UR6, 0xffffffff ;  /* 0xffffffff00067882 */ /* 0x000fc60000000000 */
[----:B------:R-:W-:Y:S05]  /*afd0*/  BRA.DIV UR6, `(.L_x_225) ;  /* 0x0000000e068c7947 */ /* 0x000fea000b800000 */
[----:B------:R-:W-:-:S13]  /*afe0*/  ELECT P6, URZ, PT ;  /* 0x00000000003f782f */ /* 0x000fda00038c0000 */
.L_x_245:
[----:B------:R-:W0:Y:S01]  /*aff0*/  LDC R4, c[0x0][0x28c] ;  /* 0x0000a300ff047b82 */ /* 0x000e220000000800 */
[----:B------:R-:W-:Y:S01]  /*b000*/  BSSY B1, `(.L_x_226) ;  /* 0x0000043000017945 */ /* 0x000fe20003800000 */
[----:B0-----:R-:W-:-:S13]  /*b010*/  ISETP.LT.OR P6, PT, R4, 0x1, !P6 ;  /* 0x000000010400780c */ /* 0x001fda00077c1670 */
[----:B------:R-:W-:Y:S05]  /*b020*/  @P6 BRA `(.L_x_227) ;  /* 0x0000000400006947 */ /* 0x000fea0003800000 */
[----:B------:R-:W-:Y:S02]  /*b030*/  IMAD R13, R13, 0x180, RZ ;  /* 0x000001800d0d7824 */ /* 0x000fe400078e02ff */
[----:B------:R-:W-:Y:S02]  /*b040*/  IMAD.SHL.U32 R20, R20, 0x40, RZ ;  /* 0x0000004014147824 */ /* 0x000fe400078e00ff */
[----:B------:R-:W-:Y:S02]  /*b050*/  IMAD.MOV.U32 R21, RZ, RZ, RZ ;  /* 0x000000ffff157224 */ /* 0x000fe400078e00ff */
[----:B------:R-:W-:Y:S02]  /*b060*/  IMAD.MOV.U32 R4, RZ, RZ, R10 ;  /* 0x000000ffff047224 */ /* 0x000fe400078e000a */
[----:B------:R-:W-:Y:S02]  /*b070*/  IMAD.MOV.U32 R5, RZ, RZ, R0 ;  /* 0x000000ffff057224 */ /* 0x000fe400078e0000 */
[----:B------:R-:W-:-:S07]  /*b080*/  IMAD.MOV.U32 R6, RZ, RZ, R3 ;  /* 0x000000ffff067224 */ /* 0x000fce00078e0003 */
.L_x_231:
[----:B------:R-:W0:Y:S01]  /*b090*/  S2R R14, SR_CgaCtaId ;  /* 0x00000000000e7919 */ /* 0x000e220000008800 */
[----:B------:R-:W-:Y:S01]  /*b0a0*/  MOV R7, 0x400 ;  /* 0x0000040000077802 */ /* 0x000fe20000000f00 */
[----:B------:R-:W1:Y:S03]  /*b0b0*/  @!P2 LDC R9, c[0x0][0x500] ;  /* 0x00014000ff09ab82 */ /* 0x000e660000000800 */
[----:B0-----:R-:W-:Y:S02]  /*b0c0*/  LEA R15, R14, R7, 0x18 ;  /* 0x000000070e0f7211 */ /* 0x001fe400078ec0ff */
[----:B------:R-:W-:-:S03]  /*b0d0*/  SHF.L.U32 R7, R5, 0x1f, RZ ;  /* 0x0000001f05077819 */ /* 0x000fc600000006ff */
[----:B------:R-:W-:-:S04]  /*b0e0*/  IMAD R14, R6, 0x8, R15 ;  /* 0x00000008060e7824 */ /* 0x000fc800078e020f */
[----:B------:R-:W0:Y:S02]  /*b0f0*/  SYNCS.PHASECHK.TRANS64.TRYWAIT P1, [R14+URZ+0x10], R7 ;  /* 0x000010070e0075a7 */ /* 0x000e24000802017f */
[----:B01----:R-:W-:Y:S05]  /*b100*/  @!P1 BRA `(.L_x_228) ;  /* 0x0000000c00609947 */ /* 0x003fea0003800000 */
.L_x_246:
[----:B0-----:R-:W-:Y:S01]  /*b110*/  PRMT R7, R19, 0x9910, RZ ;  /* 0x0000991013077816 */ /* 0x001fe200000000ff */
[----:B------:R0:W-:Y:S03]  /*b120*/  @!P2 SYNCS.ARRIVE.TRANS64 RZ, [R14+URZ], R9 ;  /* 0x000000090effa9a7 */ /* 0x0001e6000800003f */
[----:B------:R-:W-:-:S13]  /*b130*/  ISETP.NE.AND P1, PT, R7, 0x2, PT ;  /* 0x000000020700780c */ /* 0x000fda0003f25270 */
[----:B0-----:R-:W-:Y:S05]  /*b140*/  @P1 BRA `(.L_x_229) ;  /* 0x0000000000041947 */ /* 0x001fea0003800000 */
[----:B------:R-:W-:Y:S01]  /*b150*/  BPT.TRAP 0x1 ;  /* 0x000000040000795c */ /* 0x000fe20000300000 */
.L_x_229:
[----:B------:R-:W-:Y:S05]  /*b160*/  @P0 BRA `(.L_x_230) ;  /* 0x0000000000040947 */ /* 0x000fea0003800000 */
[----:B------:R-:W-:Y:S01]  /*b170*/  BPT.TRAP 0x1 ;  /* 0x000000040000795c */ /* 0x000fe20000300000 */
.L_x_230:
[C-C-:B------:R-:W-:Y:S01]  /*b180*/  IMAD R7, R6.reuse, 0x18000, R15.reuse ;  /* 0x0001800006077824 */ /* 0x140fe200078e020f */
[----:B------:R-:W-:Y:S01]  /*b190*/  R2UR UR34, R21 ;  /* 0x00000000152272ca */ /* 0x000fe200000e0000 */
[----:B------:R-:W-:Y:S01]  /*b1a0*/  IMAD R15, R6, 0x4000, R15 ;  /* 0x00004000060f7824 */ /* 0x000fe200078e020f */
[----:B------:R-:W-:Y:S01]  /*b1b0*/  R2UR UR33, R14 ;  /* 0x000000000e2172ca */ /* 0x000fe200000e0000 */
[----:B------:R-:W-:Y:S01]  /*b1c0*/  VIADD R4, R4, 0xffffffff ;  /* 0xffffffff04047836 */ /* 0x000fe20000000000 */
[----:B------:R-:W-:Y:S01]  /*b1d0*/  R2UR UR24, R7 ;  /* 0x00000000071872ca */ /* 0x000fe200000e0000 */
[----:B------:R-:W-:Y:S01]  /*b1e0*/  UIADD3 UR6, UP0, UR22, 0xf0, URZ ;  /* 0x000000f016067890 */ /* 0x000fe2000ff1e03f */
[----:B------:R-:W-:Y:S01]  /*b1f0*/  R2UR UR8, R15 ;  /* 0x000000000f0872ca */ /* 0x000fe200000e0000 */
[----:B------:R-:W-:Y:S01]  /*b200*/  UIADD3 UR30, UP1, UR22, 0x1f0, URZ ;  /* 0x000001f0161e7890 */ /* 0x000fe2000ff3e03f */
[----:B------:R-:W-:Y:S01]  /*b210*/  R2UR UR36, R8 ;  /* 0x00000000082472ca */ /* 0x000fe200000e0000 */
[----:B------:R-:W-:Y:S01]  /*b220*/  UIADD3.X UR7, URZ, UR23, URZ, UP0, !UPT ;  /* 0x000000173f077290 */ /* 0x000fe200087fe43f */
[----:B------:R-:W-:Y:S01]  /*b230*/  R2UR UR35, R13 ;  /* 0x000000000d2372ca */ /* 0x000fe200000e0000 */
[----:B------:R-:W-:Y:S01]  /*b240*/  UIADD3.X UR31, URZ, UR23, URZ, UP1, !UPT ;  /* 0x000000173f1f7290 */ /* 0x000fe20008ffe43f */
[----:B------:R-:W-:Y:S01]  /*b250*/  R2UR UR19, R20 ;  /* 0x00000000141372ca */ /* 0x000fe200000e0000 */
[----:B------:R-:W-:Y:S01]  /*b260*/  UIADD3 UR26, UR34, 0x40, URZ ;  /* 0x00000040221a7890 */ /* 0x000fe2000fffe03f */
[----:B------:R-:W-:Y:S01]  /*b270*/  ISETP.GT.AND P3, PT, R4, 0x1, PT ;  /* 0x000000010400780c */ /* 0x000fe20003f64270 */
[----:B------:R-:W-:Y:S01]  /*b280*/  VIADD R6, R6, 0x1 ;  /* 0x0000000106067836 */ /* 0x000fe20000000000 */
[----:B------:R-:W-:Y:S01]  /*b290*/  UMOV UR14, 0x0 ;  /* 0x00000000000e7882 */ /* 0x000fe20000000000 */
[----:B------:R-:W-:Y:S01]  /*b2a0*/  UIADD3 UR32, UR24, 0x100, URZ ;  /* 0x0000010018207890 */ /* 0x000fe2000fffe03f */
[----:B------:R-:W-:Y:S01]  /*b2b0*/  VIADD R21, R21, 0x80 ;  /* 0x0000008015157836 */ /* 0x000fe20000000000 */
[----:B------:R-:W-:Y:S01]  /*b2c0*/  UIADD3 UR24, UR24, 0xc100, URZ ;  /* 0x0000c10018187890 */ /* 0x000fe2000fffe03f */
[----:B------:R-:W-:Y:S01]  /*b2d0*/  ISETP.NE.AND P1, PT, R6, 0x2, PT ;  /* 0x000000020600780c */ /* 0x000fe20003f25270 */
[----:B------:R-:W-:-:S02]  /*b2e0*/  UIADD3 UR16, UR8, 0x30100, URZ ;  /* 0x0003010008107890 */ /* 0x000fc4000fffe03f */
[----:B------:R-:W-:Y:S01]  /*b2f0*/  UIADD3 UR8, UR8, 0x32100, URZ ;  /* 0x0003210008087890 */ /* 0x000fe2000fffe03f */
[----:B------:R-:W-:Y:S01]  /*b300*/  SEL R14, RZ, 0x1, P1 ;  /* 0x00000001ff0e7807 */ /* 0x000fe20000800000 */
[----:B------:R-:W-:Y:S01]  /*b310*/  UMOV UR15, 0x10000000 ;  /* 0x10000000000f7882 */ /* 0x000fe20000000000 */
[----:B------:R-:W-:Y:S01]  /*b320*/  UMOV UR25, UR33 ;  /* 0x0000002100197c82 */ /* 0x000fe20008000000 */
[----:B------:R-:W-:Y:S01]  /*b330*/  UMOV UR28, UR36 ;  /* 0x00000024001c7c82 */ /* 0x000fe20008000000 */
[----:B------:R-:W-:Y:S01]  /*b340*/  UMOV UR27, UR35 ;  /* 0x00000023001b7c82 */ /* 0x000fe20008000000 */
[----:B------:R-:W-:Y:S01]  /*b350*/  UMOV UR17, UR33 ;  /* 0x0000002100117c82 */ /* 0x000fe20008000000 */
[----:B------:R-:W-:Y:S01]  /*b360*/  UMOV UR18, UR34 ;  /* 0x0000002200127c82 */ /* 0x000fe20008000000 */
[----:B------:R-:W-:Y:S01]  /*b370*/  UMOV UR20, UR36 ;  /* 0x0000002400147c82 */ /* 0x000fe20008000000 */
[----:B------:R0:W-:Y:S01]  /*b380*/  UTMALDG.3D [UR32], [UR6], desc[UR14] ;  /* 0x00000e20060075b4 */ /* 0x0001e20008011000 */
[----:B------:R-:W-:Y:S01]  /*b390*/  UMOV UR9, UR33 ;  /* 0x0000002100097c82 */ /* 0x000fe20008000000 */
[----:B------:R-:W-:Y:S01]  /*b3a0*/  UMOV UR11, UR19 ;  /* 0x00000013000b7c82 */ /* 0x000fe20008000000 */
[----:B------:R-:W-:Y:S01]  /*b3b0*/  UMOV UR12, UR36 ;  /* 0x00000024000c7c82 */ /* 0x000fe20008000000 */
[----:B------:R-:W-:Y:S01]  /*b3c0*/  UMOV UR10, UR26 ;  /* 0x0000001a000a7c82 */ /* 0x000fe20008000000 */
[----:B------:R-:W-:-:S02]  /*b3d0*/  LOP3.LUT R5, R5, R14, RZ, 0x3c, !PT ;  /* 0x0000000e05057212 */ /* 0x000fc400078e3cff */
[----:B------:R-:W-:Y:S01]  /*b3e0*/  SEL R6, R6, RZ, P1 ;  /* 0x000000ff06067207 */ /* 0x000fe20000800000 */
[----:B------:R0:W-:Y:S01]  /*b3f0*/  UTMALDG.3D [UR24], [UR6], desc[UR14] ;  /* 0x00000e18060075b4 */ /* 0x0001e20008011000 */
[----:B------:R0:W-:Y:S01]  /*b400*/  UTMALDG.3D [UR16], [UR30], desc[UR14] ;  /* 0x00000e101e0075b4 */ /* 0x0001e20008011000 */
[----:B------:R0:W-:Y:S02]  /*b410*/  UTMALDG.3D [UR8], [UR30], desc[UR14] ;  /* 0x00000e081e0075b4 */ /* 0x0001e40008011000 */
[----:B0-----:R-:W-:Y:S05]  /*b420*/  @P3 BRA `(.L_x_231) ;  /* 0xfffffffc00183947 */ /* 0x001fea000383ffff */
.L_x_227:
[----:B------:R-:W-:Y:S05]  /*b430*/  BSYNC B1 ;  /* 0x0000000000017941 */ /* 0x000fea0003800000 */
.L_x_226:
[----:B------:R-:W-:Y:S01]  /*b440*/  LOP3.LUT P3, RZ, R11, 0xff, RZ, 0xc0, !PT ;  /* 0x000000ff0bff7812 */ /* 0x000fe2000786c0ff */
[----:B------:R-:W-:Y:S01]  /*b450*/  IMAD.IADD R3, R12, 0x1, R3 ;  /* 0x000000010c037824 */ /* 0x000fe200078e0203 */
[----:B------:R-:W-:Y:S01]  /*b460*/  IADD3 R16, P4, R16, UR38, RZ ;  /* 0x0000002610107c10 */ /* 0x000fe2000ff9e0ff */
[----:B------:R-:W-:Y:S01]  /*b470*/  ULDC.64 UR6, c[0x0][0x650] ;  /* 0x0001940000067ab9 */ /* 0x000fe20000000a00 */
[----:B------:R-:W-:Y:S01]  /*b480*/  BSSY B1, `(.L_x_232) ;  /* 0x000006c000017945 */ /* 0x000fe20003800000 */
[----:B------:R-:W-:Y:S01]  /*b490*/  IMAD.MOV.U32 R13, RZ, RZ, -0x1 ;  /* 0xffffffffff0d7424 */ /* 0x000fe200078e00ff */
[----:B------:R-:W-:Y:S01]  /*b4a0*/  ISETP.GT.U32.AND P1, PT, R3, 0x1, PT ;  /* 0x000000010300780c */ /* 0x000fe20003f24070 */
[----:B------:R-:W-:Y:S01]  /*b4b0*/  IMAD.MOV.U32 R20, RZ, RZ, -0x1 ;  /* 0xffffffffff147424 */ /* 0x000fe200078e00ff */
[----:B------:R-:W-:Y:S01]  /*b4c0*/  SHF.R.U32.HI R4, RZ, 0x1, R3 ;  /* 0x00000001ff047819 */ /* 0x000fe20000011603 */
[----:B------:R-:W-:Y:S01]  /*b4d0*/  IMAD.MOV.U32 R8, RZ, RZ, -0x1 ;  /* 0xffffffffff087424 */ /* 0x000fe200078e00ff */
[----:B------:R-:W-:-:S02]  /*b4e0*/  ISETP.LT.U32.AND P1, PT, R12, 0x2, P1 ;  /* 0x000000020c00780c */ /* 0x000fc40000f21070 */
[----:B------:R-:W-:Y:S01]  /*b4f0*/  IADD3.X R17, R17, UR40, RZ, P4, !PT ;  /* 0x0000002811117c10 */ /* 0x000fe2000a7fe4ff */
[----:B------:R-:W0:Y:S01]  /*b500*/  @P3 S2R R6, SR_CgaCtaId ;  /* 0x0000000000063919 */ /* 0x000e220000008800 */
[----:B------:R-:W-:Y:S02]  /*b510*/  @P3 MOV R5, 0x400 ;  /* 0x0000040000053802 */ /* 0x000fe40000000f00 */
[----:B------:R-:W-:Y:S02]  /*b520*/  ISETP.GE.U32.AND P4, PT, R16, UR6, PT ;  /* 0x0000000610007c0c */ /* 0x000fe4000bf86070 */
[----:B------:R-:W-:Y:S02]  /*b530*/  LOP3.LUT R4, R4, 0x1, RZ, 0xc0, !PT ;  /* 0x0000000104047812 */ /* 0x000fe400078ec0ff */
[----:B------:R-:W-:Y:S02]  /*b540*/  LOP3.LUT R3, R3, 0x1, RZ, 0xc0, !PT ;  /* 0x0000000103037812 */ /* 0x000fe400078ec0ff */
[----:B------:R-:W-:-:S02]  /*b550*/  PRMT R11, RZ, 0x7610, R11 ;  /* 0x00007610ff0b7816 */ /* 0x000fc4000000000b */
[----:B0-----:R-:W-:-:S04]  /*b560*/  @P3 LEA R5, R6, R5, 0x18 ;  /* 0x0000000506053211 */ /* 0x001fc800078ec0ff */
[----:B------:R0:W-:Y:S01]  /*b570*/  @P3 SYNCS.ARRIVE.TRANS64.A1T0 RZ, [R5+URZ+0x38], RZ ;  /* 0x000038ff05ff39a7 */ /* 0x0001e2000810003f */
[----:B------:R-:W-:-:S04]  /*b580*/  ISETP.NE.U32.AND P3, PT, R4, 0x1, PT ;  /* 0x000000010400780c */ /* 0x000fc80003f65070 */
[----:B------:R-:W-:Y:S02]  /*b590*/  ISETP.GT.U32.AND P3, PT, R12, 0x1, !P3 ;  /* 0x000000010c00780c */ /* 0x000fe40005f64070 */
[----:B0-----:R-:W-:Y:S02]  /*b5a0*/  SEL R5, RZ, 0x1, !P1 ;  /* 0x00000001ff057807 */ /* 0x001fe40004800000 */
[----:B------:R-:W-:Y:S02]  /*b5b0*/  ISETP.GE.U32.AND.EX P1, PT, R17, UR7, PT, P4 ;  /* 0x0000000711007c0c */ /* 0x000fe4000bf26140 */
[----:B------:R-:W-:-:S04]  /*b5c0*/  SEL R4, RZ, 0x1, !P3 ;  /* 0x00000001ff047807 */ /* 0x000fc80005800000 */
[----:B------:R-:W-:Y:S02]  /*b5d0*/  LOP3.LUT R0, R4, R0, R5, 0x96, !PT ;  /* 0x0000000004007212 */ /* 0x000fe400078e9605 */
[----:B------:R-:W-:-:S05]  /*b5e0*/  PRMT R4, RZ, 0x7610, R4 ;  /* 0x00007610ff047816 */ /* 0x000fca0000000004 */
[----:B------:R-:W-:Y:S05]  /*b5f0*/  @P1 BRA `(.L_x_233) ;  /* 0x0000000400501947 */ /* 0x000fea0003800000 */
[----:B------:R-:W-:Y:S01]  /*b600*/  ULDC.64 UR6, c[0x0][0x628] ;  /* 0x00018a0000067ab9 */ /* 0x000fe20000000a00 */
[----:B------:R-:W0:Y:S01]  /*b610*/  S2R R14, SR_CTAID.X ;  /* 0x00000000000e7919 */ /* 0x000e220000002500 */
[----:B------:R-:W-:Y:S01]  /*b620*/  ISETP.NE.U32.AND P1, PT, RZ, UR6, PT ;  /* 0x00000006ff007c0c */ /* 0x000fe2000bf25070 */
[----:B------:R-:W-:Y:S01]  /*b630*/  ULDC UR9, c[0x0][0x630] ;  /* 0x00018c0000097ab9 */ /* 0x000fe20000000800 */
[----:B------:R-:W-:Y:S01]  /*b640*/  IMAD.MOV.U32 R4, RZ, RZ, R16 ;  /* 0x000000ffff047224 */ /* 0x000fe200078e0010 */
[----:B------:R-:W1:Y:S01]  /*b650*/  S2R R13, SR_CTAID.Y ;  /* 0x00000000000d7919 */ /* 0x000e620000002600 */
[----:B------:R-:W-:Y:S01]  /*b660*/  ISETP.NE.AND.EX P1, PT, RZ, UR7, PT, P1 ;  /* 0x00000007ff007c0c */ /* 0x000fe2000bf25310 */
[----:B------:R-:W-:-:S12]  /*b670*/  IMAD.MOV.U32 R5, RZ, RZ, R17 ;  /* 0x000000ffff057224 */ /* 0x000fd800078e0011 */
[----:B------:R-:W-:Y:S05]  /*b680*/  @!P1 BRA `(.L_x_234) ;  /* 0x0000000000289947 */ /* 0x000fea0003800000 */
[----:B------:R-:W-:Y:S02]  /*b690*/  ULDC UR8, c[0x0][0x634] ;  /* 0x00018d0000087ab9 */ /* 0x000fe40000000800 */
[----:B------:R-:W-:-:S05]  /*b6a0*/  IADD3 R9, P1, R16, UR8, RZ ;  /* 0x0000000810097c10 */ /* 0x000fca000ff3e0ff */
[----:B------:R-:W-:-:S04]  /*b6b0*/  IMAD.X R15, RZ, RZ, R17, P1 ;  /* 0x000000ffff0f7224 */ /* 0x000fc800008e0611 */
[----:B------:R-:W-:-:S04]  /*b6c0*/  IMAD.WIDE.U32 R6, R15, UR6, RZ ;  /* 0x000000060f067c25 */ /* 0x000fc8000f8e00ff */
[----:B------:R-:W-:-:S04]  /*b6d0*/  IMAD.WIDE.U32 R6, P1, R9, UR7, R6 ;  /* 0x0000000709067c25 */ /* 0x000fc8000f820006 */
[----:B------:R-:W-:-:S04]  /*b6e0*/  IMAD.WIDE.U32 R8, R9, UR6, RZ ;  /* 0x0000000609087c25 */ /* 0x000fc8000f8e00ff */
[----:B------:R-:W-:Y:S01]  /*b6f0*/  IMAD.X R5, RZ, RZ, RZ, P1 ;  /* 0x000000ffff057224 */ /* 0x000fe200008e06ff */
[----:B------:R-:W-:Y:S01]  /*b700*/  IADD3 RZ, P1, R9, R6, RZ ;  /* 0x0000000609ff7210 */ /* 0x000fe20007f3e0ff */
[----:B------:R-:W-:-:S04]  /*b710*/  IMAD.MOV.U32 R4, RZ, RZ, R7 ;  /* 0x000000ffff047224 */ /* 0x000fc800078e0007 */
[----:B------:R-:W-:-:S08]  /*b720*/  IMAD.WIDE.U32.X R4, R15, UR7, R4, P1 ;  /* 0x000000070f047c25 */ /* 0x000fd000088e0404 */
.L_x_234:
[--C-:B------:R-:W-:Y:S01]  /*b730*/  SHF.R.U64 R8, R4, UR9, R5.reuse ;  /* 0x0000000904087c19 */ /* 0x100fe20008001205 */
[----:B------:R-:W-:Y:S01]  /*b740*/  ULDC.64 UR6, c[0x0][0x620] ;  /* 0x0001880000067ab9 */ /* 0x000fe20000000a00 */
[----:B------:R-:W-:Y:S01]  /*b750*/  SHF.R.U32.HI R4, RZ, UR9, R5 ;  /* 0x00000009ff047c19 */ /* 0x000fe20008011605 */
[----:B------:R-:W2:Y:S01]  /*b760*/  LDC R25, c[0x0][0x144] ;  /* 0x00005100ff197b82 */ /* 0x000ea20000000800 */
[----:B------:R-:W-:Y:S01]  /*b770*/  IADD3 R7, P1, RZ, -R8, RZ ;  /* 0x80000008ff077210 */ /* 0x000fe20007f3e0ff */
[----:B------:R-:W-:Y:S01]  /*b780*/  ULDC.64 UR10, c[0x0][0x640] ;  /* 0x00019000000a7ab9 */ /* 0x000fe20000000a00 */
[----:B0-----:R-:W-:Y:S01]  /*b790*/  I2FP.F32.U32 R9, R14 ;  /* 0x0000000e00097245 */ /* 0x001fe20000201000 */
[----:B------:R-:W-:Y:S02]  /*b7a0*/  ULDC UR8, c[0x0][0x608] ;  /* 0x0001820000087ab9 */ /* 0x000fe40000000800 */
[----:B------:R-:W-:Y:S01]  /*b7b0*/  IMAD.X R4, RZ, RZ, ~R4, P1 ;  /* 0x000000ffff047224 */ /* 0x000fe200008e0e04 */
[----:B------:R-:W-:Y:S01]  /*b7c0*/  ISETP.NE.U32.AND P1, PT, RZ, UR10, PT ;  /* 0x0000000aff007c0c */ /* 0x000fe2000bf25070 */
[----:B------:R-:W0:Y:S02]  /*b7d0*/  LDC R20, c[0x0][0x148] ;  /* 0x00005200ff147b82 */ /* 0x000e240000000800 */
[----:B------:R-:W-:Y:S01]  /*b7e0*/  IMAD R6, R4, UR6, RZ ;  /* 0x0000000604067c24 */ /* 0x000fe2000f8e02ff */
[----:B------:R-:W-:Y:S01]  /*b7f0*/  ISETP.NE.AND.EX P1, PT, RZ, UR11, PT, P1 ;  /* 0x0000000bff007c0c */ /* 0x000fe2000bf25310 */
[----:B------:R-:W-:Y:S01]  /*b800*/  IMAD.WIDE.U32 R4, R7, UR6, R16 ;  /* 0x0000000607047c25 */ /* 0x000fe2000f8e0010 */
[----:B------:R-:W-:-:S03]  /*b810*/  ULDC UR6, c[0x0][0x150] ;  /* 0x0000540000067ab9 */ /* 0x000fc60000000800 */
[----:B------:R-:W-:Y:S02]  /*b820*/  IMAD R7, R7, UR7, R6 ;  /* 0x0000000707077c24 */ /* 0x000fe4000f8e0206 */
[----:B------:R-:W-:Y:S01]  /*b830*/  FMUL R6, R9, UR6 ;  /* 0x0000000609067c20 */ /* 0x000fe20008400000 */
[----:B------:R-:W-:Y:S01]  /*b840*/  ULDC UR6, c[0x0][0x618] ;  /* 0x0001860000067ab9 */ /* 0x000fe20000000800 */
[----:B------:R-:W-:Y:S01]  /*b850*/  ULDC UR7, c[0x0][0x154] ;  /* 0x0000550000077ab9 */ /* 0x000fe20000000800 */
[----:B------:R-:W-:-:S03]  /*b860*/  IMAD.IADD R5, R5, 0x1, R7 ;  /* 0x0000000105057824 */ /* 0x000fc600078e0207 */
[----:B------:R-:W3:Y:S02]  /*b870*/  F2I.U32.TRUNC.NTZ R6, R6 ;  /* 0x0000000600067305 */ /* 0x000ee4000020f000 */
[----:B------:R-:W-:Y:S02]  /*b880*/  SHF.R.U64 R9, R4, UR6, R5 ;  /* 0x0000000604097c19 */ /* 0x000fe40008001205 */
[----:B-1----:R-:W-:-:S05]  /*b890*/  I2FP.F32.U32 R4, R13 ;  /* 0x0000000d00047245 */ /* 0x002fca0000201000 */
[----:B------:R-:W-:Y:S01]  /*b8a0*/  FMUL R22, R4, UR7 ;  /* 0x0000000704167c20 */ /* 0x000fe20008400000 */
[----:B------:R-:W-:Y:S01]  /*b8b0*/  SHF.R.U32.HI R4, RZ, UR6, R5 ;  /* 0x00000006ff047c19 */ /* 0x000fe20008011605 */
[----:B------:R-:W-:-:S03]  /*b8c0*/  ULDC UR6, c[0x0][0x658] ;  /* 0x0001960000067ab9 */ /* 0x000fc60000000800 */
[--C-:B------:R-:W-:Y:S01]  /*b8d0*/  SHF.R.U64 R21, R9, UR8, R4.reuse ;  /* 0x0000000809157c19 */ /* 0x100fe20008001204 */
[----:B------:R-:W1:Y:S01]  /*b8e0*/  F2I.U32.TRUNC.NTZ R22, R22 ;  /* 0x0000001600167305 */ /* 0x000e62000020f000 */
[----:B------:R-:W-:Y:S01]  /*b8f0*/  SHF.R.U32.HI R4, RZ, UR8, R4 ;  /* 0x00000008ff047c19 */ /* 0x000fe20008011604 */
[----:B---3--:R-:W-:-:S03]  /*b900*/  IMAD.MOV R6, RZ, RZ, -R6 ;  /* 0x000000ffff067224 */ /* 0x008fc600078e0a06 */
[----:B------:R-:W-:Y:S01]  /*b910*/  SHF.R.U64 R15, R21, UR6, R4 ;  /* 0x00000006150f7c19 */ /* 0x000fe20008001204 */
[----:B--2---:R-:W-:Y:S01]  /*b920*/  IMAD R14, R25, R6, R14 ;  /* 0x00000006190e7224 */ /* 0x004fe200078e020e */
[----:B------:R-:W-:-:S03]  /*b930*/  SHF.R.U32.HI R23, RZ, UR6, R4 ;  /* 0x00000006ff177c19 */ /* 0x000fc60008011604 */
[----:B------:R-:W-:Y:S02]  /*b940*/  IMAD.MOV.U32 R4, RZ, RZ, R15 ;  /* 0x000000ffff047224 */ /* 0x000fe400078e000f */
[----:B------:R-:W-:Y:S01]  /*b950*/  IMAD.MOV.U32 R5, RZ, RZ, R23 ;  /* 0x000000ffff057224 */ /* 0x000fe200078e0017 */
[----:B-1----:R-:W-:Y:S06]  /*b960*/  @!P1 BRA `(.L_x_235) ;  /* 0x0000000000289947 */ /* 0x002fec0003800000 */
[----:B------:R-:W-:Y:S02]  /*b970*/  ULDC UR6, c[0x0][0x64c] ;  /* 0x0001930000067ab9 */ /* 0x000fe40000000800 */
[----:B------:R-:W-:-:S05]  /*b980*/  IADD3 R5, P1, R15, UR6, RZ ;  /* 0x000000060f057c10 */ /* 0x000fca000ff3e0ff */
[----:B------:R-:W-:-:S04]  /*b990*/  IMAD.X R23, RZ, RZ, R23, P1 ;  /* 0x000000ffff177224 */ /* 0x000fc800008e0617 */
[----:B------:R-:W-:-:S04]  /*b9a0*/  IMAD.WIDE.U32 R6, R23, UR10, RZ ;  /* 0x0000000a17067c25 */ /* 0x000fc8000f8e00ff */
[----:B------:R-:W-:-:S04]  /*b9b0*/  IMAD.WIDE.U32 R6, P1, R5, UR11, R6 ;  /* 0x0000000b05067c25 */ /* 0x000fc8000f820006 */
[----:B------:R-:W-:-:S04]  /*b9c0*/  IMAD.WIDE.U32 R4, R5, UR10, RZ ;  /* 0x0000000a05047c25 */ /* 0x000fc8000f8e00ff */
[----:B------:R-:W-:Y:S01]  /*b9d0*/  IMAD.MOV.U32 R4, RZ, RZ, R7 ;  /* 0x000000ffff047224 */ /* 0x000fe200078e0007 */
[----:B------:R-:W-:Y:S01]  /*b9e0*/  IADD3 RZ, P3, R5, R6, RZ ;  /* 0x0000000605ff7210 */ /* 0x000fe20007f7e0ff */
[----:B------:R-:W-:-:S04]  /*b9f0*/  IMAD.X R5, RZ, RZ, RZ, P1 ;  /* 0x000000ffff057224 */ /* 0x000fc800008e06ff */
[----:B------:R-:W-:-:S08]  /*ba00*/  IMAD.WIDE.U32.X R4, R23, UR11, R4, P3 ;  /* 0x0000000b17047c25 */ /* 0x000fd000098e0404 */
.L_x_235:
[----:B------:R-:W-:Y:S01]  /*ba10*/  ISETP.NE.AND P1, PT, R2, 0x1, PT ;  /* 0x000000010200780c */ /* 0x000fe20003f25270 */
[----:B------:R-:W-:Y:S01]  /*ba20*/  ULDC UR6, c[0x0][0x648] ;  /* 0x0001920000067ab9 */ /* 0x000fe20000000800 */
[----:B------:R-:W-:Y:S01]  /*ba30*/  LOP3.LUT R21, R21, UR13, RZ, 0xc0, !PT ;  /* 0x0000000d15157c12 */ /* 0x000fe2000f8ec0ff */
[----:B------:R-:W-:Y:S01]  /*ba40*/  IMAD.MOV R22, RZ, RZ, -R22 ;  /* 0x000000ffff167224 */ /* 0x000fe200078e0a16 */
[----:B------:R-:W-:Y:S01]  /*ba50*/  SHF.R.U64 R4, R4, UR6, R5 ;  /* 0x0000000604047c19 */ /* 0x000fe20008001205 */
[----:B------:R-:W-:Y:S01]  /*ba60*/  ULDC UR6, c[0x0][0x638] ;  /* 0x00018e0000067ab9 */ /* 0x000fe20000000800 */
[----:B------:R-:W-:Y:S01]  /*ba70*/  ULDC UR7, c[0x0][0x610] ;  /* 0x0001840000077ab9 */ /* 0x000fe20000000800 */
[----:B------:R-:W-:Y:S02]  /*ba80*/  IMAD.MOV.U32 R5, RZ, RZ, 0x1 ;  /* 0x00000001ff057424 */ /* 0x000fe400078e00ff */
[----:B------:R-:W-:Y:S02]  /*ba90*/  IMAD.MOV R6, RZ, RZ, -R4 ;  /* 0x000000ffff067224 */ /* 0x000fe400078e0a04 */
[----:B------:R-:W-:Y:S01]  /*baa0*/  IMAD R21, R4, UR5, R21 ;  /* 0x0000000504157c24 */ /* 0x000fe2000f8e0215 */
[----:B------:R-:W-:Y:S01]  /*bab0*/  LOP3.LUT R4, R9, UR4, RZ, 0xc0, !PT ;  /* 0x0000000409047c12 */ /* 0x000fe2000f8ec0ff */
[----:B0-----:R-:W-:-:S02]  /*bac0*/  @P1 IMAD R14, R20, R22, R13 ;  /* 0x00000016140e1224 */ /* 0x001fc400078e020d */
[----:B------:R-:W-:Y:S01]  /*bad0*/  IMAD R15, R6, UR6, R15 ;  /* 0x00000006060f7c24 */ /* 0x000fe2000f8e020f */
[----:B------:R-:W-:Y:S01]  /*bae0*/  ULDC UR6, c[0x0][0x600] ;  /* 0x0001800000067ab9 */ /* 0x000fe20000000800 */
[----:B------:R-:W-:Y:S02]  /*baf0*/  IMAD R14, R21, UR7, R14 ;  /* 0x00000007150e7c24 */ /* 0x000fe4000f8e020e */
[--C-:B------:R-:W-:Y:S01]  /*bb00*/  IMAD R15, R15, UR6, R4.reuse ;  /* 0x000000060f0f7c24 */ /* 0x100fe2000f8e0204 */
[----:B------:R-:W-:-:S04]  /*bb10*/  PRMT R4, R5, 0x7610, R4 ;  /* 0x0000761005047816 */ /* 0x000fc80000000004 */
[----:B------:R-:W-:Y:S02]  /*bb20*/  SEL R20, R15, R14, !P1 ;  /* 0x0000000e0f147207 */ /* 0x000fe40004800000 */
[----:B------:R-:W-:-:S07]  /*bb30*/  SEL R13, R14, R15, !P1 ;  /* 0x0000000f0e0d7207 */ /* 0x000fce0004800000 */
.L_x_233:
[----:B------:R-:W-:Y:S05]  /*bb40*/  BSYNC B1 ;  /* 0x0000000000017941 */ /* 0x000fea0003800000 */
.L_x_232:
[----:B------:R-:W-:-:S13]  /*bb50*/  LOP3.LUT P1, RZ, R4, 0xff, RZ, 0xc0, !PT ;  /* 0x000000ff04ff7812 */ /* 0x000fda000782c0ff */
[----:B------:R-:W-:Y:S05]  /*bb60*/  @P1 BRA `(.L_x_236) ;  /* 0xfffffff400141947 */ /* 0x000fea000383ffff */
[----:B------:R-:W-:Y:S05]  /*bb70*/  BSYNC B0 ;  /* 0x0000000000007941 */ /* 0x000fea0003800000 */
.L_x_224:
[----:B------:R-:W-:-:S03]  /*bb80*/  UMOV UR6, 0xffffffff ;  /* 0xffffffff00067882 */ /* 0x000fc60000000000 */
[----:B------:R-:W-:Y:S05]  /*bb90*/  BRA.DIV UR6, `(.L_x_237) ;  /* 0x0000000206d07947 */ /* 0x000fea000b800000 */
[----:B------:R-:W-:-:S13]  /*bba0*/  ELECT P6, URZ, PT ;  /* 0x00000000003f782f */ /* 0x000fda00038c0000 */
.L_x_249:
[----:B------:R-:W-:Y:S04]  /*bbb0*/  BSSY B0, `(.L_x_238) ;  /* 0x0000019000007945 */ /* 0x000fe80003800000 */
[----:B------:R-:W-:Y:S05]  /*bbc0*/  @!P6 BRA `(.L_x_239) ;  /* 0x00000000005ce947 */ /* 0x000fea0003800000 */
[----:B------:R-:W-:-:S04]  /*bbd0*/  LOP3.LUT R18, R18, 0x2, RZ, 0xfc, !PT ;  /* 0x0000000212127812 */ /* 0x000fc800078efcff */
[----:B------:R-:W-:-:S13]  /*bbe0*/  ISETP.NE.AND P0, PT, R18, 0x3, PT ;  /* 0x000000031200780c */ /* 0x000fda0003f05270 */
[----:B------:R-:W-:Y:S05]  /*bbf0*/  @!P0 BRA `(.L_x_240) ;  /* 0x0000000000048947 */ /* 0x000fea0003800000 */
[----:B------:R-:W-:Y:S01]  /*bc00*/  BPT.TRAP 0x1 ;  /* 0x000000040000795c */ /* 0x000fe20000300000 */
.L_x_240:
[----:B------:R-:W0:Y:S01]  /*bc10*/  S2R R5, SR_CgaCtaId ;  /* 0x0000000000057919 */ /* 0x000e220000008800 */
[----:B------:R-:W-:Y:S02]  /*bc20*/  MOV R2, 0x400 ;  /* 0x0000040000027802 */ /* 0x000fe40000000f00 */
[----:B------:R-:W-:Y:S02]  /*bc30*/  SHF.L.U32 R4, R0, 0x1f, RZ ;  /* 0x0000001f00047819 */ /* 0x000fe400000006ff */
[----:B0-----:R-:W-:-:S05]  /*bc40*/  LEA R2, R5, R2, 0x18 ;  /* 0x0000000205027211 */ /* 0x001fca00078ec0ff */
[----:B------:R-:W-:-:S04]  /*bc50*/  VIADD R2, R2, 0x10 ;  /* 0x0000001002027836 */ /* 0x000fc80000000000 */
[C---:B------:R-:W-:Y:S02]  /*bc60*/  IMAD R7, R3.reuse, 0x8, R2 ;  /* 0x0000000803077824 */ /* 0x040fe400078e0202 */
[----:B------:R-:W-:Y:S02]  /*bc70*/  VIADD R3, R3, 0x1 ;  /* 0x0000000103037836 */ /* 0x000fe40000000000 */
[----:B------:R-:W0:Y:S03]  /*bc80*/  SYNCS.PHASECHK.TRANS64.TRYWAIT P0, [R7+URZ], R4 ;  /* 0x00000004070075a7 */ /* 0x000e26000800017f */
[----:B------:R-:W-:-:S04]  /*bc90*/  ISETP.NE.AND P1, PT, R3, 0x2, PT ;  /* 0x000000020300780c */ /* 0x000fc80003f25270 */
[----:B------:R-:W-:Y:S02]  /*bca0*/  SEL R5, RZ, 0x1, P1 ;  /* 0x00000001ff057807 */ /* 0x000fe40000800000 */
[----:B------:R-:W-:Y:S02]  /*bcb0*/  SEL R3, R3, RZ, P1 ;  /* 0x000000ff03037207 */ /* 0x000fe40000800000 */
[----:B------:R-:W-:Y:S01]  /*bcc0*/  LOP3.LUT R0, R0, R5, RZ, 0x3c, !PT ;  /* 0x0000000500007212 */ /* 0x000fe200078e3cff */
[----:B0-----:R-:W-:Y:S06]  /*bcd0*/  @!P0 BRA `(.L_x_241) ;  /* 0x0000000000a08947 */ /* 0x001fec0003800000 */
.L_x_250:
[----:B------:R-:W-:Y:S01]  /*bce0*/  IMAD R3, R3, 0x8, R2 ;  /* 0x0000000803037824 */ /* 0x000fe200078e0202 */
[----:B------:R-:W-:-:S07]  /*bcf0*/  SHF.L.U32 R0, R0, 0x1f, RZ ;  /* 0x0000001f00007819 */ /* 0x000fce00000006ff */
.L_x_242:
[----:B-1----:R1:W2:Y:S02]  /*bd00*/  SYNCS.PHASECHK.TRANS64.TRYWAIT P0, [R3+URZ], R0 ;  /* 0x00000000030075a7 */ /* 0x0022a4000800017f */
[----:B--2---:R-:W-:Y:S05]  /*bd10*/  @!P0 NANOSLEEP.SYNCS 0x989680 ;  /* 0x009896800000895d */ /* 0x004fea0003900000 */
[----:B------:R-:W2:Y:S02]  /*bd20*/  @!P0 SYNCS.PHASECHK.TRANS64 P0, [R3+URZ], R0 ;  /* 0x00000000030085a7 */ /* 0x000ea4000800007f */
[----:B--2---:R-:W-:Y:S05]  /*bd30*/  @!P0 BRA `(.L_x_242) ;  /* 0xfffffffc00f08947 */ /* 0x004fea000383ffff */
.L_x_239:
[----:B------:R-:W-:Y:S05]  /*bd40*/  BSYNC B0 ;  /* 0x0000000000007941 */ /* 0x000fea0003800000 */
.L_x_238:
[----:B------:R-:W-:Y:S05]  /*bd50*/  EXIT ;  /* 0x000000000000794d */ /* 0x000fea0003800000 */
.L_x_17:
[----:B-1----:R1:W2:Y:S02]  /*bd60*/  SYNCS.PHASECHK.TRANS64.TRYWAIT P1, [R3+URZ], R0 ;  /* 0x00000000030075a7 */ /* 0x0022a4000802017f */
[----:B--2---:R-:W-:Y:S05]  /*bd70*/  @!P1 NANOSLEEP.SYNCS 0x989680 ;  /* 0x009896800000995d */ /* 0x004fea0003900000 */
[----:B------:R-:W2:Y:S02]  /*bd80*/  @!P1 SYNCS.PHASECHK.TRANS64 P1, [R3+URZ], R0 ;  /* 0x00000000030095a7 */ /* 0x000ea4000802007f */
[----:B--2---:R-:W-:Y:S05]  /*bd90*/  @!P1 BRA `(.L_x_17) ;  /* 0xfffffffc00f09947 */ /* 0x004fea000383ffff */
[----:B------:R-:W-:Y:S05]  /*bda0*/  BRA `(.L_x_16) ;  /* 0xffffff5400cc7947 */ /* 0x000fea000383ffff */
.L_x_22:
[----:B-1----:R-:W-:-:S04]  /*bdb0*/  IMAD.U32 R4, RZ, RZ, UR4 ;  /* 0x00000004ff047e24 */ /* 0x002fc8000f8e00ff */
[----:B------:R1:W2:Y:S03]  /*bdc0*/  SYNCS.PHASECHK.TRANS64.TRYWAIT P1, [R4+URZ], R3 ;  /* 0x00000003040075a7 */ /* 0x0002a6000802017f */
[----:B--2---:R-:W-:Y:S05]  /*bdd0*/  @!P1 NANOSLEEP.SYNCS 0x989680 ;  /* 0x009896800000995d */ /* 0x004fea0003900000 */
[----:B------:R-:W2:Y:S02]  /*bde0*/  @!P1 SYNCS.PHASECHK.TRANS64 P1, [R4+URZ], R3 ;  /* 0x00000003040095a7 */ /* 0x000ea4000802007f */
[----:B--2---:R-:W-:Y:S05]  /*bdf0*/  @!P1 BRA `(.L_x_22) ;  /* 0xfffffffc00ec9947 */ /* 0x004fea000383ffff */
[----:B------:R-:W-:Y:S05]  /*be00*/  BRA `(.L_x_21) ;  /* 0xffffff6000907947 */ /* 0x000fea000383ffff */
.L_x_225:
[----:B------:R-:W-:Y:S01]  /*be10*/  BSSY B1, `(.L_x_243) ;  /* 0x0000006000017945 */ /* 0x000fe20003800000 */
[----:B------:R-:W-:-:S07]  /*be20*/  IMAD.MOV.U32 R15, RZ, RZ, -0x1 ;  /* 0xffffffffff0f7424 */ /* 0x000fce00078e00ff */
[----:B------:R-:W-:Y:S05]  /*be30*/  WARPSYNC.COLLECTIVE R15, `(.L_x_244) ;  /* 0x000000000f0c7348 */ /* 0x000fea0003c00000 */
[----:B------:R-:W-:Y:S02]  /*be40*/  ELECT P6, UR62, PT ;  /* 0x00000000003e782f */ /* 0x000fe400038c0000 */
[----:B------:R-:W-:Y:S01]  /*be50*/  MOV R14, UR62 ;  /* 0x0000003e000e7c02 */ /* 0x000fe20008000f00 */
[----:B------:R-:W-:Y:S10]  /*be60*/  ENDCOLLECTIVE ;  /* 0x000000000000791b */ /* 0x000ff40003800000 */
.L_x_244:
[----:B------:R-:W-:Y:S05]  /*be70*/  BSYNC B1 ;  /* 0x0000000000017941 */ /* 0x000fea0003800000 */
.L_x_243:
[----:B------:R-:W-:Y:S05]  /*be80*/  BRA `(.L_x_245) ;  /* 0xfffffff000587947 */ /* 0x000fea000383ffff */
.L_x_228:
[----:B0-----:R0:W1:Y:S02]  /*be90*/  SYNCS.PHASECHK.TRANS64.TRYWAIT P1, [R14+URZ+0x10], R7 ;  /* 0x000010070e0075a7 */ /* 0x001064000802017f */
[----:B-1----:R-:W-:Y:S05]  /*bea0*/  @!P1 NANOSLEEP.SYNCS 0x989680 ;  /* 0x009896800000995d */ /* 0x002fea0003900000 */
[----:B------:R-:W1:Y:S02]  /*beb0*/  @!P1 SYNCS.PHASECHK.TRANS64 P1, [R14+URZ+0x10], R7 ;  /* 0x000010070e0095a7 */ /* 0x000e64000802007f */
[----:B-1----:R-:W-:Y:S05]  /*bec0*/  @!P1 BRA `(.L_x_228) ;  /* 0xfffffffc00f09947 */ /* 0x002fea000383ffff */
[----:B------:R-:W-:Y:S05]  /*bed0*/  BRA `(.L_x_246) ;  /* 0xfffffff0008c7947 */ /* 0x000fea000383ffff */
.L_x_237:
[----:B------:R-:W-:Y:S01]  /*bee0*/  BSSY B0, `(.L_x_247) ;  /* 0x0000006000007945 */ /* 0x000fe20003800000 */
[----:B------:R-:W-:-:S07]  /*bef0*/  IMAD.MOV.U32 R15, RZ, RZ, -0x1 ;  /* 0xffffffffff0f7424 */ /* 0x000fce00078e00ff */
[----:B------:R-:W-:Y:S05]  /*bf00*/  WARPSYNC.COLLECTIVE R15, `(.L_x_248) ;  /* 0x000000000f0c7348 */ /* 0x000fea0003c00000 */
[----:B------:R-:W-:Y:S02]  /*bf10*/  ELECT P6, UR62, PT ;  /* 0x00000000003e782f */ /* 0x000fe400038c0000 */
[----:B------:R-:W-:Y:S01]  /*bf20*/  MOV R14, UR62 ;  /* 0x0000003e000e7c02 */ /* 0x000fe20008000f00 */
[----:B------:R-:W-:Y:S10]  /*bf30*/  ENDCOLLECTIVE ;  /* 0x000000000000791b */ /* 0x000ff40003800000 */
.L_x_248:
[----:B------:R-:W-:Y:S05]  /*bf40*/  BSYNC B0 ;  /* 0x0000000000007941 */ /* 0x000fea0003800000 */
.L_x_247:
[----:B------:R-:W-:Y:S05]  /*bf50*/  BRA `(.L_x_249) ;  /* 0xfffffffc00147947 */ /* 0x000fea000383ffff */
.L_x_241:
[----:B0-----:R0:W1:Y:S02]  /*bf60*/  SYNCS.PHASECHK.TRANS64.TRYWAIT P0, [R7+URZ], R4 ;  /* 0x00000004070075a7 */ /* 0x001064000800017f */
[----:B-1----:R-:W-:Y:S05]  /*bf70*/  @!P0 NANOSLEEP.SYNCS 0x989680 ;  /* 0x009896800000895d */ /* 0x002fea0003900000 */
[----:B------:R-:W1:Y:S02]  /*bf80*/  @!P0 SYNCS.PHASECHK.TRANS64 P0, [R7+URZ], R4 ;  /* 0x00000004070085a7 */ /* 0x000e64000800007f */
[----:B-1----:R-:W-:Y:S05]  /*bf90*/  @!P0 BRA `(.L_x_241) ;  /* 0xfffffffc00f08947 */ /* 0x002fea000383ffff */
[----:B------:R-:W-:Y:S05]  /*bfa0*/  BRA `(.L_x_250) ;  /* 0xfffffffc004c7947 */ /* 0x000fea000383ffff */
.L_x_251:
[----:B------:R-:W-:-:S00]  /*bfb0*/  BRA `(.L_x_251) ;  /* 0xfffffffc00fc7947 */ /* 0x000fc0000383ffff */
[----:B------:R-:W-:-:S00]  /*bfc0*/  NOP ;  /* 0x0000000000007918 */ /* 0x000fc00000000000 */
        /* <DEDUP_REMOVED lines=11> */
.L_x_252:


//--------------------- .nv.global.init           --------------------------
	.section	.nv.global.init,"aw",@progbits
.nv.global.init:
	.type		$str$22,@object
	.size		$str$22,($str$23 - $str$22)
$str$22:
        /*0000*/ 	.byte	0x6b, 0x5f, 0x74, 0x69, 0x6c, 0x65, 0x5f, 0x63, 0x6f, 0x75, 0x6e, 0x74, 0x20, 0x3e, 0x3d, 0x20
        /*0010*/ 	.byte	0x31, 0x00
	.type		$str$23,@object
	.size		$str$23,(__unnamed_1 - $str$23)
$str$23:
        /*0012*/ 	.byte	0x2f, 0x74, 0x6d, 0x70, 0x2f, 0x63, 0x75, 0x74, 0x6c, 0x61, 0x73, 0x73, 0x5f, 0x73, 0x77, 0x65
        /*0022*/ 	.byte	0x65, 0x70, 0x5f, 0x73, 0x72, 0x63, 0x2f, 0x69, 0x6e, 0x63, 0x6c, 0x75, 0x64, 0x65, 0x2f, 0x63
        /*0032*/ 	.byte	0x75, 0x74, 0x6c, 0x61, 0x73, 0x73, 0x2f, 0x67, 0x65, 0x6d, 0x6d, 0x2f, 0x63, 0x6f, 0x6c, 0x6c
        /*0042*/ 	.byte	0x65, 0x63, 0x74, 0x69, 0x76, 0x65, 0x2f, 0x73, 0x6d, 0x39, 0x30, 0x5f, 0x6d, 0x6d, 0x61, 0x5f
        /*0052*/ 	.byte	0x74, 0x6d, 0x61, 0x5f, 0x67, 0x6d, 0x6d, 0x61, 0x5f, 0x73, 0x73, 0x5f, 0x77, 0x61, 0x72, 0x70
        /*0062*/ 	.byte	0x73, 0x70, 0x65, 0x63, 0x69, 0x61, 0x6c, 0x69, 0x7a, 0x65, 0x64, 0x2e, 0x68, 0x70, 0x70, 0x00
	.type		__unnamed_1,@object
	.size		__unnamed_1,(.L_0 - __unnamed_1)
__unnamed_1:
        /*0072*/ 	.byte	0x76, 0x6f, 0x69, 0x64, 0x20, 0x63, 0x75, 0x74, 0x6c, 0x61, 0x73, 0x73, 0x3a, 0x3a, 0x67, 0x65
        /* <DEDUP_REMOVED lines=179> */
        /*0bb2*/ 	.byte	0x69, 0x64, 0x65, 0x6e, 0x74, 0x69, 0x74, 0x79, 0x5d, 0x00
.L_0:


//--------------------- .nv.shared._ZN7cutlass13device_kernelINS_4gemm6kernel13GemmUniversalIN4cute5tupleIJiiiiEEENS1_10collective13CollectiveMmaINS1_34MainloopSm90TmaGmmaWarpSpecializedILi2ENS5_IJNS4_1CILi1EEESB_SB_EEENS1_35KernelTmaWarpSpecializedCooperativeEEENS5_IJNSA_ILi384EEENSA_ILi64EEENSA_ILi128EEEEEENS_6half_tENS5_IJlSB_lEEESJ_SK_NS4_8TiledMMAINS4_8MMA_AtomIJNS4_4SM904GMMA25MMA_64x64x16_F32F16F16_SSILNSO_5MajorE0ELSQ_0ELNSO_7ScaleInE1ELSR_1EEEEEENS4_6LayoutINS5_IJNSA_ILi2EEESB_SB_EEENS5_IJSB_NSA_ILi0EEESX_EEEEENS5_IJNS4_10UnderscoreES10_S10_EEEEENS4_13SM90_TMA_LOADENS4_14ComposedLayoutINS4_7SwizzleILi3ELi4ELi3EEENS4_18smem_ptr_flag_bitsILi16EEENSU_INS5_IJNSA_ILi8EEESG_EEENS5_IJSG_SB_EEEEEEEvNS4_8identityES13_S1D_vS1E_EENS_8epilogue10collective6detail29Sm90TmaWarpSpecializedAdapterINS1H_15DefaultEpilogueISJ_SK_SK_NS1G_6thread17LinearCombinationISJ_Li1EffLNS1L_9ScaleType4KindE0ELNS_15FloatRoundStyleE2ESJ_EENS1_15EpilogueDefaultEEEEEvvEEEEvNT_6ParamsE --------------------------
	.section	.nv.shared._ZN7cutlass13device_kernelINS_4gemm6kernel13GemmUniversalIN4cute5tupleIJiiiiEEENS1_10collective13CollectiveMmaINS1_34MainloopSm90TmaGmmaWarpSpecializedILi2ENS5_IJNS4_1CILi1EEESB_SB_EEENS1_35KernelTmaWarpSpecializedCooperativeEEENS5_IJNSA_ILi384EEENSA_ILi64EEENSA_ILi128EEEEEENS_6half_tENS5_IJlSB_lEEESJ_SK_NS4_8TiledMMAINS4_8MMA_AtomIJNS4_4SM904GMMA25MMA_64x64x16_F32F16F16_SSILNSO_5MajorE0ELSQ_0ELNSO_7ScaleInE1ELSR_1EEEEEENS4_6LayoutINS5_IJNSA_ILi2EEESB_SB_EEENS5_IJSB_NSA_ILi0EEESX_EEEEENS5_IJNS4_10UnderscoreES10_S10_EEEEENS4_13SM90_TMA_LOADENS4_14ComposedLayoutINS4_7SwizzleILi3ELi4ELi3EEENS4_18smem_ptr_flag_bitsILi16EEENSU_INS5_IJNSA_ILi8EEESG_EEENS5_IJSG_SB_EEEEEEEvNS4_8identityES13_S1D_vS1E_EENS_8epilogue10collective6detail29Sm90TmaWarpSpecializedAdapterINS1H_15DefaultEpilogueISJ_SK_SK_NS1G_6thread17LinearCombinationISJ_Li1EffLNS1L_9ScaleType4KindE0ELNS_15FloatRoundStyleE2ESJ_EENS1_15EpilogueDefaultEEEEEvvEEEEvNT_6ParamsE,"aw",@nobits
	.sectionflags	@""
	.align	16
	.zero		1024


//--------------------- .nv.shared.reserved.0     --------------------------
	.section	.nv.shared.reserved.0,"aw",@nobits
	.weak		__nv_reservedSMEM_offset_0_alias
	.size		__nv_reservedSMEM_offset_0_alias, 0, 0
	.other		__nv_reservedSMEM_offset_0_alias,@"STO_CUDA_RESERVED_SHARED STV_DEFAULT"
__nv_reservedSMEM_offset_0_alias:
	.zero		0


//--------------------- .nv.global                --------------------------
	.section	.nv.global,"aw",@nobits
.nv.global:
	.type		_ZN40_INTERNAL_826eb00a_4_k_cu_9a555b55_143924cute1_E,@object
	.size		_ZN40_INTERNAL_826eb00a_4_k_cu_9a555b55_143924cute1_E,(_ZN40_INTERNAL_826eb00a_4_k_cu_9a555b55_143924cuda3std3__45__cpo6cbeginE - _ZN40_INTERNAL_826eb00a_4_k_cu_9a555b55_143924cute1_E)
_ZN40_INTERNAL_826eb00a_4_k_cu_9a555b55_143924cute1_E:
	.zero		1
	.type		_ZN40_INTERNAL_826eb00a_4_k_cu_9a555b55_143924cuda3std3__45__cpo6cbeginE,@object
	.size		_ZN40_INTERNAL_826eb00a_4_k_cu_9a555b55_143924cuda3std3__45__cpo6cbeginE,(_ZN40_INTERNAL_826eb00a_4_k_cu_9a555b55_143924cuda3std3__48in_placeE - _ZN40_INTERNAL_826eb00a_4_k_cu_9a555b55_143924cuda3std3__45__cpo6cbeginE)
_ZN40_INTERNAL_826eb00a_4_k_cu_9a555b55_143924cuda3std3__45__cpo6cbeginE:
	.zero		1
	.type		_ZN40_INTERNAL_826eb00a_4_k_cu_9a555b55_143924cuda3std3__48in_placeE,@object
	.size		_ZN40_INTERNAL_826eb00a_4_k_cu_9a555b55_143924cuda3std3__48in_placeE,(_ZN40_INTERNAL_826eb00a_4_k_cu_9a555b55_143924cuda3std6ranges3__45__cpo9iter_moveE - _ZN40_INTERNAL_826eb00a_4_k_cu_9a555b55_143924cuda3std3__48in_placeE)
_ZN40_INTERNAL_826eb00a_4_k_cu_9a555b55_143924cuda3std3__48in_placeE:
	.zero		1
	.type		_ZN40_INTERNAL_826eb00a_4_k_cu_9a555b55_143924cuda3std6ranges3__45__cpo9iter_moveE,@object
	.size		_ZN40_INTERNAL_826eb00a_4_k_cu_9a555b55_143924cuda3std6ranges3__45__cpo9iter_moveE,(_ZN40_INTERNAL_826eb00a_4_k_cu_9a555b55_143924cuda3std3__45__cpo5beginE - _ZN40_INTERNAL_826eb00a_4_k_cu_9a555b55_143924cuda3std6ranges3__45__cpo9iter_moveE)
_ZN40_INTERNAL_826eb00a_4_k_cu_9a555b55_143924cuda3std6ranges3__45__cpo9iter_moveE:
	.zero		1
	.type		_ZN40_INTERNAL_826eb00a_4_k_cu_9a555b55_143924cuda3std3__45__cpo5beginE,@object
	.size		_ZN40_INTERNAL_826eb00a_4_k_cu_9a555b55_143924cuda3std3__45__cpo5beginE,(_ZN40_INTERNAL_826eb00a_4_k_cu_9a555b55_143924cuda3std3__442_GLOBAL__N__826eb00a_4_k_cu_9a555b55_143926ignoreE - _ZN40_INTERNAL_826eb00a_4_k_cu_9a555b55_143924cuda3std3__45__cpo5beginE)
_ZN40_INTERNAL_826eb00a_4_k_cu_9a555b55_143924cuda3std3__45__cpo5beginE:
	.zero		1
	.type		_ZN40_INTERNAL_826eb00a_4_k_cu_9a555b55_143924cuda3std3__442_GLOBAL__N__826eb00a_4_k_cu_9a555b55_143926ignoreE,@object
	.size		_ZN40_INTERNAL_826eb00a_4_k_cu_9a555b55_143924cuda3std3__442_GLOBAL__N__826eb00a_4_k_cu_9a555b55_143926ignoreE,(_ZN40_INTERNAL_826eb00a_4_k_cu_9a555b55_143924cute7productE - _ZN40_INTERNAL_826eb00a_4_k_cu_9a555b55_143924cuda3std3__442_GLOBAL__N__826eb00a_4_k_cu_9a555b55_143926ignoreE)
_ZN40_INTERNAL_826eb00a_4_k_cu_9a555b55_143924cuda3std3__442_GLOBAL__N__826eb00a_4_k_cu_9a555b55_143926ignoreE:
	.zero		1
	.type		_ZN40_INTERNAL_826eb00a_4_k_cu_9a555b55_143924cute7productE,@object
	.size		_ZN40_INTERNAL_826eb00a_4_k_cu_9a555b55_143924cute7productE,(_ZN40_INTERNAL_826eb00a_4_k_cu_9a555b55_143924cuda3std3__45__cpo3endE - _ZN40_INTERNAL_826eb00a_4_k_cu_9a555b55_143924cute7productE)
_ZN40_INTERNAL_826eb00a_4_k_cu_9a555b55_143924cute7productE:
	.zero		1
	.type		_ZN40_INTERNAL_826eb00a_4_k_cu_9a555b55_143924cuda3std3__45__cpo3endE,@object
	.size		_ZN40_INTERNAL_826eb00a_4_k_cu_9a555b55_143924cuda3std3__45__cpo3endE,(_ZN40_INTERNAL_826eb00a_4_k_cu_9a555b55_143924cuda3std3__419piecewise_constructE - _ZN40_INTERNAL_826eb00a_4_k_cu_9a555b55_143924cuda3std3__45__cpo3endE)
_ZN40_INTERNAL_826eb00a_4_k_cu_9a555b55_143924cuda3std3__45__cpo3endE:
	.zero		1
	.type		_ZN40_INTERNAL_826eb00a_4_k_cu_9a555b55_143924cuda3std3__419piecewise_constructE,@object
	.size		_ZN40_INTERNAL_826eb00a_4_k_cu_9a555b55_143924cuda3std3__419piecewise_constructE,(_ZN40_INTERNAL_826eb00a_4_k_cu_9a555b55_143924cuda3std3__45__cpo4cendE - _ZN40_INTERNAL_826eb00a_4_k_cu_9a555b55_143924cuda3std3__419piecewise_constructE)
_ZN40_INTERNAL_826eb00a_4_k_cu_9a555b55_143924cuda3std3__419piecewise_constructE:
	.zero		1
	.type		_ZN40_INTERNAL_826eb00a_4_k_cu_9a555b55_143924cuda3std3__45__cpo4cendE,@object
	.size		_ZN40_INTERNAL_826eb00a_4_k_cu_9a555b55_143924cuda3std3__45__cpo4cendE,(_ZN40_INTERNAL_826eb00a_4_k_cu_9a555b55_143924cuda3std6ranges3__45__cpo4swapE - _ZN40_INTERNAL_826eb00a_4_k_cu_9a555b55_143924cuda3std3__45__cpo4cendE)
_ZN40_INTERNAL_826eb00a_4_k_cu_9a555b55_143924cuda3std3__45__cpo4cendE:
	.zero		1
	.type		_ZN40_INTERNAL_826eb00a_4_k_cu_9a555b55_143924cuda3std6ranges3__45__cpo4swapE,@object
	.size		_ZN40_INTERNAL_826eb00a_4_k_cu_9a555b55_143924cuda3std6ranges3__45__cpo4swapE,(.L_8 - _ZN40_INTERNAL_826eb00a_4_k_cu_9a555b55_143924cuda3std6ranges3__45__cpo4swapE)
_ZN40_INTERNAL_826eb00a_4_k_cu_9a555b55_143924cuda3std6ranges3__45__cpo4swapE:
	.zero		1
.L_8:


//--------------------- .nv.constant0._ZN7cutlass13device_kernelINS_4gemm6kernel13GemmUniversalIN4cute5tupleIJiiiiEEENS1_10collective13CollectiveMmaINS1_34MainloopSm90TmaGmmaWarpSpecializedILi2ENS5_IJNS4_1CILi1EEESB_SB_EEENS1_35KernelTmaWarpSpecializedCooperativeEEENS5_IJNSA_ILi384EEENSA_ILi64EEENSA_ILi128EEEEEENS_6half_tENS5_IJlSB_lEEESJ_SK_NS4_8TiledMMAINS4_8MMA_AtomIJNS4_4SM904GMMA25MMA_64x64x16_F32F16F16_SSILNSO_5MajorE0ELSQ_0ELNSO_7ScaleInE1ELSR_1EEEEEENS4_6LayoutINS5_IJNSA_ILi2EEESB_SB_EEENS5_IJSB_NSA_ILi0EEESX_EEEEENS5_IJNS4_10UnderscoreES10_S10_EEEEENS4_13SM90_TMA_LOADENS4_14ComposedLayoutINS4_7SwizzleILi3ELi4ELi3EEENS4_18smem_ptr_flag_bitsILi16EEENSU_INS5_IJNSA_ILi8EEESG_EEENS5_IJSG_SB_EEEEEEEvNS4_8identityES13_S1D_vS1E_EENS_8epilogue10collective6detail29Sm90TmaWarpSpecializedAdapterINS1H_15DefaultEpilogueISJ_SK_SK_NS1G_6thread17LinearCombinationISJ_Li1EffLNS1L_9ScaleType4KindE0ELNS_15FloatRoundStyleE2ESJ_EENS1_15EpilogueDefaultEEEEEvvEEEEvNT_6ParamsE --------------------------
	.section	.nv.constant0._ZN7cutlass13device_kernelINS_4gemm6kernel13GemmUniversalIN4cute5tupleIJiiiiEEENS1_10collective13CollectiveMmaINS1_34MainloopSm90TmaGmmaWarpSpecializedILi2ENS5_IJNS4_1CILi1EEESB_SB_EEENS1_35KernelTmaWarpSpecializedCooperativeEEENS5_IJNSA_ILi384EEENSA_ILi64EEENSA_ILi128EEEEEENS_6half_tENS5_IJlSB_lEEESJ_SK_NS4_8TiledMMAINS4_8MMA_AtomIJNS4_4SM904GMMA25MMA_64x64x16_F32F16F16_SSILNSO_5MajorE0ELSQ_0ELNSO_7ScaleInE1ELSR_1EEEEEENS4_6LayoutINS5_IJNSA_ILi2EEESB_SB_EEENS5_IJSB_NSA_ILi0EEESX_EEEEENS5_IJNS4_10UnderscoreES10_S10_EEEEENS4_13SM90_TMA_LOADENS4_14ComposedLayoutINS4_7SwizzleILi3ELi4ELi3EEENS4_18smem_ptr_flag_bitsILi16EEENSU_INS5_IJNSA_ILi8EEESG_EEENS5_IJSG_SB_EEEEEEEvNS4_8identityES13_S1D_vS1E_EENS_8epilogue10collective6detail29Sm90TmaWarpSpecializedAdapterINS1H_15DefaultEpilogueISJ_SK_SK_NS1G_6thread17LinearCombinationISJ_Li1EffLNS1L_9ScaleType4KindE0ELNS_15FloatRoundStyleE2ESJ_EENS1_15EpilogueDefaultEEEEEvvEEEEvNT_6ParamsE,"a",@progbits
	.sectionflags	@""
	.align	4
.nv.constant0._ZN7cutlass13device_kernelINS_4gemm6kernel13GemmUniversalIN4cute5tupleIJiiiiEEENS1_10collective13CollectiveMmaINS1_34MainloopSm90TmaGmmaWarpSpecializedILi2ENS5_IJNS4_1CILi1EEESB_SB_EEENS1_35KernelTmaWarpSpecializedCooperativeEEENS5_IJNSA_ILi384EEENSA_ILi64EEENSA_ILi128EEEEEENS_6half_tENS5_IJlSB_lEEESJ_SK_NS4_8TiledMMAINS4_8MMA_AtomIJNS4_4SM904GMMA25MMA_64x64x16_F32F16F16_SSILNSO_5MajorE0ELSQ_0ELNSO_7ScaleInE1ELSR_1EEEEEENS4_6LayoutINS5_IJNSA_ILi2EEESB_SB_EEENS5_IJSB_NSA_ILi0EEESX_EEEEENS5_IJNS4_10UnderscoreES10_S10_EEEEENS4_13SM90_TMA_LOADENS4_14ComposedLayoutINS4_7SwizzleILi3ELi4ELi3EEENS4_18smem_ptr_flag_bitsILi16EEENSU_INS5_IJNSA_ILi8EEESG_EEENS5_IJSG_SB_EEEEEEEvNS4_8identityES13_S1D_vS1E_EENS_8epilogue10collective6detail29Sm90TmaWarpSpecializedAdapterINS1H_15DefaultEpilogueISJ_SK_SK_NS1G_6thread17LinearCombinationISJ_Li1EffLNS1L_9ScaleType4KindE0ELNS_15FloatRoundStyleE2ESJ_EENS1_15EpilogueDefaultEEEEEvvEEEEvNT_6ParamsE:
	.zero		1664


//--------------------- SYMBOLS --------------------------

	.type		.nv.reservedSmem.offset0,@object
	.size		.nv.reservedSmem.offset0,0x4
	.type		__assertfail,@function
